// auto-generated by cutlass_sweep.gemm — config: {"arch": "sm_90", "cluster_m": 1, "cluster_n": 8, "dtype": "fp16", "dtype_b": "fp16", "layout": "tt", "stages": 0, "tile_k": 64, "tile_m": 128, "tile_n": 128}
#include "cutlass/cutlass.h"
#include "cutlass/gemm/collective/collective_builder.hpp"
#include "cutlass/gemm/device/gemm_universal_adapter.h"
#include "cutlass/gemm/kernel/gemm_universal.hpp"
#include "cutlass/epilogue/collective/collective_builder.hpp"

using ElemA = cutlass::half_t;
using ElemB = cutlass::half_t;
using ElemCD = cutlass::half_t;
using Acc  = float;
using TileShape    = cute::Shape<cute::_128, cute::_128, cute::_64>;
using ClusterShape = cute::Shape<cute::_1, cute::_8, cute::_1>;

using CollectiveEpilogue = typename cutlass::epilogue::collective::CollectiveBuilder<
    cutlass::arch::Sm90, cutlass::arch::OpClassTensorOp,
    TileShape, ClusterShape,
    cutlass::epilogue::collective::EpilogueTileAuto,
    Acc, Acc,
    ElemCD, cutlass::layout::RowMajor, 128 / cutlass::sizeof_bits<ElemCD>::value,
    ElemCD, cutlass::layout::RowMajor, 128 / cutlass::sizeof_bits<ElemCD>::value,
    cutlass::epilogue::collective::EpilogueScheduleAuto
  >::CollectiveOp;

using CollectiveMainloop = typename cutlass::gemm::collective::CollectiveBuilder<
    cutlass::arch::Sm90, cutlass::arch::OpClassTensorOp,
    ElemA, cutlass::layout::ColumnMajor, 128 / cutlass::sizeof_bits<ElemA>::value,
    ElemB, cutlass::layout::ColumnMajor, 128 / cutlass::sizeof_bits<ElemB>::value,
    Acc,
    TileShape, ClusterShape,
    cutlass::gemm::collective::StageCountAutoCarveout<static_cast<int>(sizeof(typename CollectiveEpilogue::SharedStorage))>,
    cutlass::gemm::collective::KernelScheduleAuto
  >::CollectiveOp;

using GemmKernel = cutlass::gemm::kernel::GemmUniversal<
    cute::Shape<int,int,int,int>,
    CollectiveMainloop,
    CollectiveEpilogue
>;
using Gemm = cutlass::gemm::device::GemmUniversalAdapter<GemmKernel>;

// Force the device kernel symbol into the cubin without needing a host main.
auto* _anchor = &cutlass::device_kernel<GemmKernel>;


// ===== COMPILED SASS (sm_90a) =====

	.target	sm_90a

	.elftype	@"ET_EXEC"


//--------------------- .note.nv.tkinfo           --------------------------
	.section	.note.nv.tkinfo,"",@"SHT_NOTE"
	.sectionflags	@"SHF_NOTE_NV_TKINFO"
	.tkinfo
        /*0018*/ 	.word	0x00000002
        /*0030*/ 	.string	""
        /*0030*/ 	.string	"ptxas"
        /*0030*/ 	.string	"Cuda compilation tools, release 13.0, V13.0.88"
        /*0030*/ 	.string	"Build cuda_13.0.r13.0/compiler.36424714_0"
        /*0030*/ 	.string	"-arch sm_90a -m 64 "



//--------------------- .note.nv.cuinfo           --------------------------
	.section	.note.nv.cuinfo,"",@"SHT_NOTE"
	.sectionflags	@"SHF_NOTE_NV_CUINFO"
        /*0018*/ 	.short	0x0002
        /*001a*/ 	.short	0x005a
        /*001c*/ 	.short	0x0082
	.zero		2


//--------------------- .nv.info                  --------------------------
	.section	.nv.info,"",@"SHT_CUDA_INFO"
	.align	4


	//----- nvinfo : EIATTR_REGCOUNT
	.align		4
        /*0000*/ 	.byte	0x04, 0x2f
        /*0002*/ 	.short	(.L_15 - .L_14)
	.align		4
.L_14:
        /*0004*/ 	.word	index@(_ZN7cutlass13device_kernelINS_4gemm6kernel13GemmUniversalIN4cute5tupleIJiiiiEEENS1_10collective13CollectiveMmaINS1_34MainloopSm90TmaGmmaWarpSpecializedILi7ENS5_IJNS4_1CILi1EEENSA_ILi8EEESB_EEENS1_35KernelTmaWarpSpecializedCooperativeEEENS5_IJNSA_ILi128EEESG_NSA_ILi64EEEEEENS_6half_tENS5_IJSB_llEEESJ_NS5_IJlSB_lEEENS4_8TiledMMAINS4_8MMA_AtomIJNS4_4SM904GMMA26MMA_64x128x16_F32F16F16_SSILNSP_5MajorE1ELSR_0ELNSP_7ScaleInE1ELSS_1EEEEEENS4_6LayoutINS5_IJNSA_ILi2EEESB_SB_EEENS5_IJSB_NSA_ILi0EEESY_EEEEENS5_IJNS4_10UnderscoreES11_S11_EEEEENS4_23SM90_TMA_LOAD_MULTICASTENS4_14ComposedLayoutINS4_7SwizzleILi3ELi4ELi3EEENS4_18smem_ptr_flag_bitsILi16EEENSV_INS5_IJSH_SC_EEENS5_IJSB_SH_EEEEEEEvNS4_8identityENS4_13SM90_TMA_LOADENS15_IS17_S19_NSV_INS5_IJSC_SH_EEENS5_IJSH_SB_EEEEEEEvS1E_EENS_8epilogue10collective6detail29Sm90TmaWarpSpecializedAdapterINS1M_15DefaultEpilogueISJ_SL_SL_NS1L_6thread17LinearCombinationISJ_Li1EffLNS1Q_9ScaleType4KindE0ELNS_15FloatRoundStyleE2ESJ_EENS1_15EpilogueDefaultEEEEEvvEEEEvNT_6ParamsE)
        /*0008*/ 	.word	0x000000a8


	//----- nvinfo : EIATTR_FRAME_SIZE
	.align		4
.L_15:
        /*000c*/ 	.byte	0x04, 0x11
        /*000e*/ 	.short	(.L_17 - .L_16)
	.align		4
.L_16:
        /*0010*/ 	.word	index@(_ZN7cutlass13device_kernelINS_4gemm6kernel13GemmUniversalIN4cute5tupleIJiiiiEEENS1_10collective13CollectiveMmaINS1_34MainloopSm90TmaGmmaWarpSpecializedILi7ENS5_IJNS4_1CILi1EEENSA_ILi8EEESB_EEENS1_35KernelTmaWarpSpecializedCooperativeEEENS5_IJNSA_ILi128EEESG_NSA_ILi64EEEEEENS_6half_tENS5_IJSB_llEEESJ_NS5_IJlSB_lEEENS4_8TiledMMAINS4_8MMA_AtomIJNS4_4SM904GMMA26MMA_64x128x16_F32F16F16_SSILNSP_5MajorE1ELSR_0ELNSP_7ScaleInE1ELSS_1EEEEEENS4_6LayoutINS5_IJNSA_ILi2EEESB_SB_EEENS5_IJSB_NSA_ILi0EEESY_EEEEENS5_IJNS4_10UnderscoreES11_S11_EEEEENS4_23SM90_TMA_LOAD_MULTICASTENS4_14ComposedLayoutINS4_7SwizzleILi3ELi4ELi3EEENS4_18smem_ptr_flag_bitsILi16EEENSV_INS5_IJSH_SC_EEENS5_IJSB_SH_EEEEEEEvNS4_8identityENS4_13SM90_TMA_LOADENS15_IS17_S19_NSV_INS5_IJSC_SH_EEENS5_IJSH_SB_EEEEEEEvS1E_EENS_8epilogue10collective6detail29Sm90TmaWarpSpecializedAdapterINS1M_15DefaultEpilogueISJ_SL_SL_NS1L_6thread17LinearCombinationISJ_Li1EffLNS1Q_9ScaleType4KindE0ELNS_15FloatRoundStyleE2ESJ_EENS1_15EpilogueDefaultEEEEEvvEEEEvNT_6ParamsE)
        /*0014*/ 	.word	0x00000000


	//----- nvinfo : EIATTR_MIN_STACK_SIZE
	.align		4
.L_17:
        /*0018*/ 	.byte	0x04, 0x12
        /*001a*/ 	.short	(.L_19 - .L_18)
	.align		4
.L_18:
        /*001c*/ 	.word	index@(_ZN7cutlass13device_kernelINS_4gemm6kernel13GemmUniversalIN4cute5tupleIJiiiiEEENS1_10collective13CollectiveMmaINS1_34MainloopSm90TmaGmmaWarpSpecializedILi7ENS5_IJNS4_1CILi1EEENSA_ILi8EEESB_EEENS1_35KernelTmaWarpSpecializedCooperativeEEENS5_IJNSA_ILi128EEESG_NSA_ILi64EEEEEENS_6half_tENS5_IJSB_llEEESJ_NS5_IJlSB_lEEENS4_8TiledMMAINS4_8MMA_AtomIJNS4_4SM904GMMA26MMA_64x128x16_F32F16F16_SSILNSP_5MajorE1ELSR_0ELNSP_7ScaleInE1ELSS_1EEEEEENS4_6LayoutINS5_IJNSA_ILi2EEESB_SB_EEENS5_IJSB_NSA_ILi0EEESY_EEEEENS5_IJNS4_10UnderscoreES11_S11_EEEEENS4_23SM90_TMA_LOAD_MULTICASTENS4_14ComposedLayoutINS4_7SwizzleILi3ELi4ELi3EEENS4_18smem_ptr_flag_bitsILi16EEENSV_INS5_IJSH_SC_EEENS5_IJSB_SH_EEEEEEEvNS4_8identityENS4_13SM90_TMA_LOADENS15_IS17_S19_NSV_INS5_IJSC_SH_EEENS5_IJSH_SB_EEEEEEEvS1E_EENS_8epilogue10collective6detail29Sm90TmaWarpSpecializedAdapterINS1M_15DefaultEpilogueISJ_SL_SL_NS1L_6thread17LinearCombinationISJ_Li1EffLNS1Q_9ScaleType4KindE0ELNS_15FloatRoundStyleE2ESJ_EENS1_15EpilogueDefaultEEEEEvvEEEEvNT_6ParamsE)
        /*0020*/ 	.word	0x00000000
.L_19:


//--------------------- .nv.compat                --------------------------
	.section	.nv.compat,"",@"SHT_CUDA_COMPAT_INFO"
	.align	4
        /*0000*/ 	.byte	0x02, 0x09, 0x01, 0x00, 0x02, 0x02, 0x04, 0x00, 0x02, 0x05, 0x05, 0x00, 0x03, 0x07, 0x01, 0x01
        /*0010*/ 	.byte	0x02, 0x03, 0x01, 0x00, 0x02, 0x06, 0x01, 0x00, 0x04, 0x0b, 0x08, 0x00, 0x00, 0x00, 0x00, 0x00
        /*0020*/ 	.byte	0x00, 0x00, 0x00, 0x00


//--------------------- .nv.info._ZN7cutlass13device_kernelINS_4gemm6kernel13GemmUniversalIN4cute5tupleIJiiiiEEENS1_10collective13CollectiveMmaINS1_34MainloopSm90TmaGmmaWarpSpecializedILi7ENS5_IJNS4_1CILi1EEENSA_ILi8EEESB_EEENS1_35KernelTmaWarpSpecializedCooperativeEEENS5_IJNSA_ILi128EEESG_NSA_ILi64EEEEEENS_6half_tENS5_IJSB_llEEESJ_NS5_IJlSB_lEEENS4_8TiledMMAINS4_8MMA_AtomIJNS4_4SM904GMMA26MMA_64x128x16_F32F16F16_SSILNSP_5MajorE1ELSR_0ELNSP_7ScaleInE1ELSS_1EEEEEENS4_6LayoutINS5_IJNSA_ILi2EEESB_SB_EEENS5_IJSB_NSA_ILi0EEESY_EEEEENS5_IJNS4_10UnderscoreES11_S11_EEEEENS4_23SM90_TMA_LOAD_MULTICASTENS4_14ComposedLayoutINS4_7SwizzleILi3ELi4ELi3EEENS4_18smem_ptr_flag_bitsILi16EEENSV_INS5_IJSH_SC_EEENS5_IJSB_SH_EEEEEEEvNS4_8identityENS4_13SM90_TMA_LOADENS15_IS17_S19_NSV_INS5_IJSC_SH_EEENS5_IJSH_SB_EEEEEEEvS1E_EENS_8epilogue10collective6detail29Sm90TmaWarpSpecializedAdapterINS1M_15DefaultEpilogueISJ_SL_SL_NS1L_6thread17LinearCombinationISJ_Li1EffLNS1Q_9ScaleType4KindE0ELNS_15FloatRoundStyleE2ESJ_EENS1_15EpilogueDefaultEEEEEvvEEEEvNT_6ParamsE --------------------------
	.section	.nv.info._ZN7cutlass13device_kernelINS_4gemm6kernel13GemmUniversalIN4cute5tupleIJiiiiEEENS1_10collective13CollectiveMmaINS1_34MainloopSm90TmaGmmaWarpSpecializedILi7ENS5_IJNS4_1CILi1EEENSA_ILi8EEESB_EEENS1_35KernelTmaWarpSpecializedCooperativeEEENS5_IJNSA_ILi128EEESG_NSA_ILi64EEEEEENS_6half_tENS5_IJSB_llEEESJ_NS5_IJlSB_lEEENS4_8TiledMMAINS4_8MMA_AtomIJNS4_4SM904GMMA26MMA_64x128x16_F32F16F16_SSILNSP_5MajorE1ELSR_0ELNSP_7ScaleInE1ELSS_1EEEEEENS4_6LayoutINS5_IJNSA_ILi2EEESB_SB_EEENS5_IJSB_NSA_ILi0EEESY_EEEEENS5_IJNS4_10UnderscoreES11_S11_EEEEENS4_23SM90_TMA_LOAD_MULTICASTENS4_14ComposedLayoutINS4_7SwizzleILi3ELi4ELi3EEENS4_18smem_ptr_flag_bitsILi16EEENSV_INS5_IJSH_SC_EEENS5_IJSB_SH_EEEEEEEvNS4_8identityENS4_13SM90_TMA_LOADENS15_IS17_S19_NSV_INS5_IJSC_SH_EEENS5_IJSH_SB_EEEEEEEvS1E_EENS_8epilogue10collective6detail29Sm90TmaWarpSpecializedAdapterINS1M_15DefaultEpilogueISJ_SL_SL_NS1L_6thread17LinearCombinationISJ_Li1EffLNS1Q_9ScaleType4KindE0ELNS_15FloatRoundStyleE2ESJ_EENS1_15EpilogueDefaultEEEEEvvEEEEvNT_6ParamsE,"",@"SHT_CUDA_INFO"
	.sectionflags	@""
	.align	4


	//----- nvinfo : EIATTR_CUDA_API_VERSION
	.align		4
        /*0000*/ 	.byte	0x04, 0x37
        /*0002*/ 	.short	(.L_21 - .L_20)
.L_20:
        /*0004*/ 	.word	0x00000082


	//----- nvinfo : EIATTR_KPARAM_INFO
	.align		4
.L_21:
        /*0008*/ 	.byte	0x04, 0x17
        /*000a*/ 	.short	(.L_23 - .L_22)
.L_22:
        /*000c*/ 	.word	0x00000000
        /*0010*/ 	.short	0x0000
        /*0012*/ 	.short	0x0070
        /*0014*/ 	.byte	0x00, 0xf0, 0x01, 0x10


	//----- nvinfo : EIATTR_SPARSE_MMA_MASK
	.align		4
.L_23:
        /*0018*/ 	.byte	0x03, 0x50
        /*001a*/ 	.short	0x0000


	//----- nvinfo : EIATTR_MAXREG_COUNT
	.align		4
        /*001c*/ 	.byte	0x03, 0x1b
        /*001e*/ 	.short	0x00a8


	//----- nvinfo : EIATTR_NUM_BARRIERS
	.align		4
        /*0020*/ 	.byte	0x02, 0x4c
        /*0022*/ 	.byte	0x01
	.zero		1


	//----- nvinfo : EIATTR_EXTERNS
	.align		4
        /*0024*/ 	.byte	0x04, 0x0f
        /*0026*/ 	.short	(.L_25 - .L_24)


	//   ....[0]....
	.align		4
.L_24:
        /*0028*/ 	.word	index@(__assertfail)


	//----- nvinfo : EIATTR_MERCURY_ISA_VERSION
	.align		4
.L_25:
        /*002c*/ 	.byte	0x03, 0x5f
        /*002e*/ 	.short	0x0101


	//----- nvinfo : EIATTR_INT_WARP_WIDE_INSTR_OFFSETS
	.align		4
        /*0030*/ 	.byte	0x04, 0x31
        /*0032*/ 	.short	(.L_27 - .L_26)


	//   ....[0]....
.L_26:
        /*0034*/ 	.word	0x000004b0


	//   ....[1]....
        /*0038*/ 	.word	0x000004d0


	//   ....[2]....
        /*003c*/ 	.word	0x00000680


	//----- nvinfo : EIATTR_COOP_GROUP_MASK_REGIDS
	.align		4
.L_27:
        /*0040*/ 	.byte	0x04, 0x29
        /*0042*/ 	.short	(.L_29 - .L_28)


	//   ....[0]....
.L_28:
        /*0044*/ 	.word	0xffffffff


	//   ....[1]....
        /*0048*/ 	.word	0xffffffff


	//   ....[2]....
        /*004c*/ 	.word	0xffffffff


	//   ....[3]....
        /*0050*/ 	.word	0xffffffff


	//   ....[4]....
        /*0054*/ 	.word	0xffffffff


	//   ....[5]....
        /*0058*/ 	.word	0xffffffff


	//----- nvinfo : EIATTR_COOP_GROUP_INSTR_OFFSETS
	.align		4
.L_29:
        /*005c*/ 	.byte	0x04, 0x28
        /*005e*/ 	.short	(.L_31 - .L_30)


	//   ....[0]....
.L_30:
        /*0060*/ 	.word	0x00000060


	//   ....[1]....
        /*0064*/ 	.word	0x00000070


	//   ....[2]....
        /*0068*/ 	.word	0x00000130


	//   ....[3]....
        /*006c*/ 	.word	0x00000320


	//   ....[4]....
        /*0070*/ 	.word	0x000007f0


	//   ....[5]....
        /*0074*/ 	.word	0x00001470


	//----- nvinfo : EIATTR_REG_RECONFIG
	.align		4
.L_31:
        /*0078*/ 	.byte	0x01, 0x54
	.zero		2


	//----- nvinfo : EIATTR_SYSCALL_OFFSETS
	.align		4
        /*007c*/ 	.byte	0x04, 0x46
        /*007e*/ 	.short	(.L_33 - .L_32)


	//   ....[0]....
.L_32:
        /*0080*/ 	.word	0x00001650


	//----- nvinfo : EIATTR_MBARRIER_INSTR_OFFSETS
	.align		4
.L_33:
        /*0084*/ 	.byte	0x04, 0x39
        /*0086*/ 	.short	(.L_35 - .L_34)


	//   ....[0]....
.L_34:
        /*0088*/ 	.word	0x00000230
        /*008c*/ 	.word	0x000000ff
        /*0090*/ 	.word	0x00000000
        /*0094*/ 	.short	0x0100
        /*0096*/ 	.byte	0x08
	.zero		1


	//   ....[1]....
        /*0098*/ 	.word	0x00000240
        /*009c*/ 	.word	0x000000ff
        /*00a0*/ 	.word	0x00000038
        /*00a4*/ 	.short	0x0100
        /*00a6*/ 	.byte	0x08
	.zero		1


	//   ....[2]....
        /*00a8*/ 	.word	0x00000250
        /*00ac*/ 	.word	0x000000ff
        /*00b0*/ 	.word	0x00000008
        /*00b4*/ 	.short	0x0100
        /*00b6*/ 	.byte	0x08
	.zero		1


	//   ....[3]....
        /*00b8*/ 	.word	0x00000260
        /*00bc*/ 	.word	0x000000ff
        /*00c0*/ 	.word	0x00000040
        /*00c4*/ 	.short	0x0100
        /*00c6*/ 	.byte	0x08
	.zero		1


	//   ....[4]....
        /*00c8*/ 	.word	0x00000270
        /*00cc*/ 	.word	0x000000ff
        /*00d0*/ 	.word	0x00000010
        /*00d4*/ 	.short	0x0100
        /*00d6*/ 	.byte	0x08
	.zero		1


	//   ....[5]....
        /*00d8*/ 	.word	0x00000280
        /*00dc*/ 	.word	0x000000ff
        /*00e0*/ 	.word	0x00000048
        /*00e4*/ 	.short	0x0100
        /*00e6*/ 	.byte	0x08
	.zero		1


	//   ....[6]....
        /*00e8*/ 	.word	0x00000290
        /*00ec*/ 	.word	0x000000ff
        /*00f0*/ 	.word	0x00000018
        /*00f4*/ 	.short	0x0100
        /*00f6*/ 	.byte	0x08
	.zero		1


	//   ....[7]....
        /*00f8*/ 	.word	0x000002a0
        /*00fc*/ 	.word	0x000000ff
        /*0100*/ 	.word	0x00000050
        /*0104*/ 	.short	0x0100
        /*0106*/ 	.byte	0x08
	.zero		1


	//   ....[8]....
        /*0108*/ 	.word	0x000002b0
        /*010c*/ 	.word	0x000000ff
        /*0110*/ 	.word	0x00000020
        /*0114*/ 	.short	0x0100
        /*0116*/ 	.byte	0x08
	.zero		1


	//   ....[9]....
        /*0118*/ 	.word	0x000002c0
        /*011c*/ 	.word	0x000000ff
        /*0120*/ 	.word	0x00000058
        /*0124*/ 	.short	0x0100
        /*0126*/ 	.byte	0x08
	.zero		1


	//   ....[10]....
        /*0128*/ 	.word	0x000002d0
        /*012c*/ 	.word	0x000000ff
        /*0130*/ 	.word	0x00000028
        /*0134*/ 	.short	0x0100
        /*0136*/ 	.byte	0x08
	.zero		1


	//   ....[11]....
        /*0138*/ 	.word	0x000002e0
        /*013c*/ 	.word	0x000000ff
        /*0140*/ 	.word	0x00000060
        /*0144*/ 	.short	0x0100
        /*0146*/ 	.byte	0x08
	.zero		1


	//   ....[12]....
        /*0148*/ 	.word	0x000002f0
        /*014c*/ 	.word	0x000000ff
        /*0150*/ 	.word	0x00000030
        /*0154*/ 	.short	0x0100
        /*0156*/ 	.byte	0x08
	.zero		1


	//   ....[13]....
        /*0158*/ 	.word	0x00000300
        /*015c*/ 	.word	0x000000ff
        /*0160*/ 	.word	0x00000068
        /*0164*/ 	.short	0x0100
        /*0166*/ 	.byte	0x08
	.zero		1


	//   ....[14]....
        /*0168*/ 	.word	0x00000710
        /*016c*/ 	.word	0x000000ff
        /*0170*/ 	.word	0x00000080
        /*0174*/ 	.short	0x0100
        /*0176*/ 	.byte	0x06
	.zero		1


	//   ....[15]....
        /*0178*/ 	.word	0x000007a0
        /*017c*/ 	.word	0x000000ff
        /*0180*/ 	.word	0x00000088
        /*0184*/ 	.short	0x0100
        /*0186*/ 	.byte	0x06
	.zero		1


	//   ....[16]....
        /*0188*/ 	.word	0x00001710
        /*018c*/ 	.word	0x00000003
        /*0190*/ 	.word	0x00000000
        /*0194*/ 	.short	0x010a
        /*0196*/ 	.byte	0x3f
	.zero		1


	//   ....[17]....
        /*0198*/ 	.word	0x00001770
        /*019c*/ 	.word	0x00000003
        /*01a0*/ 	.word	0x00000000
        /*01a4*/ 	.short	0x010a
        /*01a6*/ 	.byte	0x3f
	.zero		1


	//   ....[18]....
        /*01a8*/ 	.word	0x00001af0
        /*01ac*/ 	.word	0x00000005
        /*01b0*/ 	.word	0x00000000
        /*01b4*/ 	.short	0x010a
        /*01b6*/ 	.byte	0x3f
	.zero		1


	//   ....[19]....
        /*01b8*/ 	.word	0x00001b30
        /*01bc*/ 	.word	0x00000005
        /*01c0*/ 	.word	0x00000000
        /*01c4*/ 	.short	0x010a
        /*01c6*/ 	.byte	0x3f
	.zero		1


	//   ....[20]....
        /*01c8*/ 	.word	0x00001d90
        /*01cc*/ 	.word	0x00000004
        /*01d0*/ 	.word	0x00000000
        /*01d4*/ 	.short	0x0101
        /*01d6*/ 	.byte	0x3f
	.zero		1


	//   ....[21]....
        /*01d8*/ 	.word	0x00001fb0
        /*01dc*/ 	.word	0x00000000
        /*01e0*/ 	.word	0x00000000
        /*01e4*/ 	.short	0x0101
        /*01e6*/ 	.byte	0x3f
	.zero		1


	//   ....[22]....
        /*01e8*/ 	.word	0x000070c0
        /*01ec*/ 	.word	0x00000016
        /*01f0*/ 	.word	0x00000038
        /*01f4*/ 	.short	0x010a
        /*01f6*/ 	.byte	0x3f
	.zero		1


	//   ....[23]....
        /*01f8*/ 	.word	0x00007530
        /*01fc*/ 	.word	0x00000006
        /*0200*/ 	.word	0x00000088
        /*0204*/ 	.short	0x0101
        /*0206*/ 	.byte	0x3f
	.zero		1


	//   ....[24]....
        /*0208*/ 	.word	0x00007c20
        /*020c*/ 	.word	0x00000007
        /*0210*/ 	.word	0x00000000
        /*0214*/ 	.short	0x010a
        /*0216*/ 	.byte	0x3f
	.zero		1


	//   ....[25]....
        /*0218*/ 	.word	0x00007ca0
        /*021c*/ 	.word	0x00000008
        /*0220*/ 	.word	0x00000000
        /*0224*/ 	.short	0x010a
        /*0226*/ 	.byte	0x3f
	.zero		1


	//   ....[26]....
        /*0228*/ 	.word	0x00007d30
        /*022c*/ 	.word	0x00000009
        /*0230*/ 	.word	0x00000000
        /*0234*/ 	.short	0x010a
        /*0236*/ 	.byte	0x3f
	.zero		1


	//   ....[27]....
        /*0238*/ 	.word	0x00007dc0
        /*023c*/ 	.word	0x00000008
        /*0240*/ 	.word	0x00000000
        /*0244*/ 	.short	0x010a
        /*0246*/ 	.byte	0x3f
	.zero		1


	//   ....[28]....
        /*0248*/ 	.word	0x00007e50
        /*024c*/ 	.word	0x00000009
        /*0250*/ 	.word	0x00000000
        /*0254*/ 	.short	0x010a
        /*0256*/ 	.byte	0x3f
	.zero		1


	//   ....[29]....
        /*0258*/ 	.word	0x00007ee0
        /*025c*/ 	.word	0x00000006
        /*0260*/ 	.word	0x00000000
        /*0264*/ 	.short	0x010a
        /*0266*/ 	.byte	0x3f
	.zero		1


	//   ....[30]....
        /*0268*/ 	.word	0x00007f70
        /*026c*/ 	.word	0x00000003
        /*0270*/ 	.word	0x00000000
        /*0274*/ 	.short	0x010a
        /*0276*/ 	.byte	0x3f
	.zero		1


	//   ....[31]....
        /*0278*/ 	.word	0x00007fd0
        /*027c*/ 	.word	0x00000003
        /*0280*/ 	.word	0x00000000
        /*0284*/ 	.short	0x010a
        /*0286*/ 	.byte	0x3f
	.zero		1


	//   ....[32]....
        /*0288*/ 	.word	0x00008020
        /*028c*/ 	.word	0x00000005
        /*0290*/ 	.word	0x00000000
        /*0294*/ 	.short	0x010a
        /*0296*/ 	.byte	0x3f
	.zero		1


	//   ....[33]....
        /*0298*/ 	.word	0x000080f0
        /*029c*/ 	.word	0x00000016
        /*02a0*/ 	.word	0x00000038
        /*02a4*/ 	.short	0x010a
        /*02a6*/ 	.byte	0x3f
	.zero		1


	//   ....[34]....
        /*02a8*/ 	.word	0x000081c0
        /*02ac*/ 	.word	0x00000007
        /*02b0*/ 	.word	0x00000000
        /*02b4*/ 	.short	0x010a
        /*02b6*/ 	.byte	0x3f
	.zero		1


	//   ....[35]....
        /*02b8*/ 	.word	0x00008210
        /*02bc*/ 	.word	0x00000008
        /*02c0*/ 	.word	0x00000000
        /*02c4*/ 	.short	0x010a
        /*02c6*/ 	.byte	0x3f
	.zero		1


	//   ....[36]....
        /*02c8*/ 	.word	0x00008260
        /*02cc*/ 	.word	0x00000009
        /*02d0*/ 	.word	0x00000000
        /*02d4*/ 	.short	0x010a
        /*02d6*/ 	.byte	0x3f
	.zero		1


	//   ....[37]....
        /*02d8*/ 	.word	0x000082b0
        /*02dc*/ 	.word	0x00000008
        /*02e0*/ 	.word	0x00000000
        /*02e4*/ 	.short	0x010a
        /*02e6*/ 	.byte	0x3f
	.zero		1


	//   ....[38]....
        /*02e8*/ 	.word	0x00008300
        /*02ec*/ 	.word	0x00000009
        /*02f0*/ 	.word	0x00000000
        /*02f4*/ 	.short	0x010a
        /*02f6*/ 	.byte	0x3f
	.zero		1


	//   ....[39]....
        /*02f8*/ 	.word	0x00008350
        /*02fc*/ 	.word	0x00000006
        /*0300*/ 	.word	0x00000000
        /*0304*/ 	.short	0x010a
        /*0306*/ 	.byte	0x3f
	.zero		1


	//----- nvinfo : EIATTR_NUM_MBARRIERS
	.align		4
.L_35:
        /*0308*/ 	.byte	0x03, 0x38
        /*030a*/ 	.short	0x0010


	//----- nvinfo : EIATTR_EXIT_INSTR_OFFSETS
	.align		4
        /*030c*/ 	.byte	0x04, 0x1c
        /*030e*/ 	.short	(.L_37 - .L_36)


	//   ....[0]....
.L_36:
        /*0310*/ 	.word	0x000009c0


	//   ....[1]....
        /*0314*/ 	.word	0x000011d0


	//   ....[2]....
        /*0318*/ 	.word	0x00006840


	//   ....[3]....
        /*031c*/ 	.word	0x00006da0


	//   ....[4]....
        /*0320*/ 	.word	0x00007fc0


	//----- nvinfo : EIATTR_MAX_THREADS
	.align		4
.L_37:
        /*0324*/ 	.byte	0x04, 0x05
        /*0326*/ 	.short	(.L_39 - .L_38)
.L_38:
        /*0328*/ 	.word	0x00000180
        /*032c*/ 	.word	0x00000001
        /*0330*/ 	.word	0x00000001


	//----- nvinfo : EIATTR_CRS_STACK_SIZE
	.align		4
.L_39:
        /*0334*/ 	.byte	0x04, 0x1e
        /*0336*/ 	.short	(.L_41 - .L_40)
.L_40:
        /*0338*/ 	.word	0x00000000


	//----- nvinfo : EIATTR_CBANK_PARAM_SIZE
	.align		4
.L_41:
        /*033c*/ 	.byte	0x03, 0x19
        /*033e*/ 	.short	0x0470


	//----- nvinfo : EIATTR_PARAM_CBANK
	.align		4
        /*0340*/ 	.byte	0x04, 0x0a
        /*0342*/ 	.short	(.L_43 - .L_42)
	.align		4
.L_42:
        /*0344*/ 	.word	index@(.nv.constant0._ZN7cutlass13device_kernelINS_4gemm6kernel13GemmUniversalIN4cute5tupleIJiiiiEEENS1_10collective13CollectiveMmaINS1_34MainloopSm90TmaGmmaWarpSpecializedILi7ENS5_IJNS4_1CILi1EEENSA_ILi8EEESB_EEENS1_35KernelTmaWarpSpecializedCooperativeEEENS5_IJNSA_ILi128EEESG_NSA_ILi64EEEEEENS_6half_tENS5_IJSB_llEEESJ_NS5_IJlSB_lEEENS4_8TiledMMAINS4_8MMA_AtomIJNS4_4SM904GMMA26MMA_64x128x16_F32F16F16_SSILNSP_5MajorE1ELSR_0ELNSP_7ScaleInE1ELSS_1EEEEEENS4_6LayoutINS5_IJNSA_ILi2EEESB_SB_EEENS5_IJSB_NSA_ILi0EEESY_EEEEENS5_IJNS4_10UnderscoreES11_S11_EEEEENS4_23SM90_TMA_LOAD_MULTICASTENS4_14ComposedLayoutINS4_7SwizzleILi3ELi4ELi3EEENS4_18smem_ptr_flag_bitsILi16EEENSV_INS5_IJSH_SC_EEENS5_IJSB_SH_EEEEEEEvNS4_8identityENS4_13SM90_TMA_LOADENS15_IS17_S19_NSV_INS5_IJSC_SH_EEENS5_IJSH_SB_EEEEEEEvS1E_EENS_8epilogue10collective6detail29Sm90TmaWarpSpecializedAdapterINS1M_15DefaultEpilogueISJ_SL_SL_NS1L_6thread17LinearCombinationISJ_Li1EffLNS1Q_9ScaleType4KindE0ELNS_15FloatRoundStyleE2ESJ_EENS1_15EpilogueDefaultEEEEEvvEEEEvNT_6ParamsE)
        /*0348*/ 	.short	0x0210
        /*034a*/ 	.short	0x0470


	//----- nvinfo : EIATTR_SW_WAR
	.align		4
.L_43:
        /*034c*/ 	.byte	0x04, 0x36
        /*034e*/ 	.short	(.L_45 - .L_44)
.L_44:
        /*0350*/ 	.word	0x00000008
.L_45:


//--------------------- .nv.callgraph             --------------------------
	.section	.nv.callgraph,"",@"SHT_CUDA_CALLGRAPH"
	.align	4
	.sectionentsize	8
	.align		4
        /*0000*/ 	.word	0x00000000
	.align		4
        /*0004*/ 	.word	0xffffffff
	.align		4
        /*0008*/ 	.word	index@(_ZN7cutlass13device_kernelINS_4gemm6kernel13GemmUniversalIN4cute5tupleIJiiiiEEENS1_10collective13CollectiveMmaINS1_34MainloopSm90TmaGmmaWarpSpecializedILi7ENS5_IJNS4_1CILi1EEENSA_ILi8EEESB_EEENS1_35KernelTmaWarpSpecializedCooperativeEEENS5_IJNSA_ILi128EEESG_NSA_ILi64EEEEEENS_6half_tENS5_IJSB_llEEESJ_NS5_IJlSB_lEEENS4_8TiledMMAINS4_8MMA_AtomIJNS4_4SM904GMMA26MMA_64x128x16_F32F16F16_SSILNSP_5MajorE1ELSR_0ELNSP_7ScaleInE1ELSS_1EEEEEENS4_6LayoutINS5_IJNSA_ILi2EEESB_SB_EEENS5_IJSB_NSA_ILi0EEESY_EEEEENS5_IJNS4_10UnderscoreES11_S11_EEEEENS4_23SM90_TMA_LOAD_MULTICASTENS4_14ComposedLayoutINS4_7SwizzleILi3ELi4ELi3EEENS4_18smem_ptr_flag_bitsILi16EEENSV_INS5_IJSH_SC_EEENS5_IJSB_SH_EEEEEEEvNS4_8identityENS4_13SM90_TMA_LOADENS15_IS17_S19_NSV_INS5_IJSC_SH_EEENS5_IJSH_SB_EEEEEEEvS1E_EENS_8epilogue10collective6detail29Sm90TmaWarpSpecializedAdapterINS1M_15DefaultEpilogueISJ_SL_SL_NS1L_6thread17LinearCombinationISJ_Li1EffLNS1Q_9ScaleType4KindE0ELNS_15FloatRoundStyleE2ESJ_EENS1_15EpilogueDefaultEEEEEvvEEEEvNT_6ParamsE)
	.align		4
        /*000c*/ 	.word	index@(__assertfail)
	.align		4
        /*0010*/ 	.word	0x00000000
	.align		4
        /*0014*/ 	.word	0xfffffffe
	.align		4
        /*0018*/ 	.word	0x00000000
	.align		4
        /*001c*/ 	.word	0xfffffffd
	.align		4
        /*0020*/ 	.word	0x00000000
	.align		4
        /*0024*/ 	.word	0xfffffffc


//--------------------- .nv.constant4             --------------------------
	.section	.nv.constant4,"a",@progbits
	.align	8
	.align		8
.nv.constant4:
        /*0000*/ 	.dword	__assertfail
	.align		8
        /*0008*/ 	.dword	__unnamed_1
	.align		8
        /*0010*/ 	.dword	_ZN40_INTERNAL_21b3bb81_4_k_cu_54d57e11_311024cuda3std3__45__cpo5beginE
	.align		8
        /*0018*/ 	.dword	_ZN40_INTERNAL_21b3bb81_4_k_cu_54d57e11_311024cuda3std3__45__cpo3endE
	.align		8
        /*0020*/ 	.dword	_ZN40_INTERNAL_21b3bb81_4_k_cu_54d57e11_311024cuda3std3__45__cpo6cbeginE
	.align		8
        /*0028*/ 	.dword	_ZN40_INTERNAL_21b3bb81_4_k_cu_54d57e11_311024cuda3std3__45__cpo4cendE
	.align		8
        /*0030*/ 	.dword	_ZN40_INTERNAL_21b3bb81_4_k_cu_54d57e11_311024cuda3std3__442_GLOBAL__N__21b3bb81_4_k_cu_54d57e11_311026ignoreE
	.align		8
        /*0038*/ 	.dword	_ZN40_INTERNAL_21b3bb81_4_k_cu_54d57e11_311024cuda3std3__419piecewise_constructE
	.align		8
        /*0040*/ 	.dword	_ZN40_INTERNAL_21b3bb81_4_k_cu_54d57e11_311024cuda3std3__48in_placeE
	.align		8
        /*0048*/ 	.dword	_ZN40_INTERNAL_21b3bb81_4_k_cu_54d57e11_311024cuda3std6ranges3__45__cpo4swapE
	.align		8
        /*0050*/ 	.dword	_ZN40_INTERNAL_21b3bb81_4_k_cu_54d57e11_311024cuda3std6ranges3__45__cpo9iter_moveE
	.align		8
        /*0058*/ 	.dword	_ZN40_INTERNAL_21b3bb81_4_k_cu_54d57e11_311024cute7productE
	.align		8
        /*0060*/ 	.dword	_ZN40_INTERNAL_21b3bb81_4_k_cu_54d57e11_311024cute1_E
	.align		8
        /*0068*/ 	.dword	$str$22
	.align		8
        /*0070*/ 	.dword	$str$23


//--------------------- .text._ZN7cutlass13device_kernelINS_4gemm6kernel13GemmUniversalIN4cute5tupleIJiiiiEEENS1_10collective13CollectiveMmaINS1_34MainloopSm90TmaGmmaWarpSpecializedILi7ENS5_IJNS4_1CILi1EEENSA_ILi8EEESB_EEENS1_35KernelTmaWarpSpecializedCooperativeEEENS5_IJNSA_ILi128EEESG_NSA_ILi64EEEEEENS_6half_tENS5_IJSB_llEEESJ_NS5_IJlSB_lEEENS4_8TiledMMAINS4_8MMA_AtomIJNS4_4SM904GMMA26MMA_64x128x16_F32F16F16_SSILNSP_5MajorE1ELSR_0ELNSP_7ScaleInE1ELSS_1EEEEEENS4_6LayoutINS5_IJNSA_ILi2EEESB_SB_EEENS5_IJSB_NSA_ILi0EEESY_EEEEENS5_IJNS4_10UnderscoreES11_S11_EEEEENS4_23SM90_TMA_LOAD_MULTICASTENS4_14ComposedLayoutINS4_7SwizzleILi3ELi4ELi3EEENS4_18smem_ptr_flag_bitsILi16EEENSV_INS5_IJSH_SC_EEENS5_IJSB_SH_EEEEEEEvNS4_8identityENS4_13SM90_TMA_LOADENS15_IS17_S19_NSV_INS5_IJSC_SH_EEENS5_IJSH_SB_EEEEEEEvS1E_EENS_8epilogue10collective6detail29Sm90TmaWarpSpecializedAdapterINS1M_15DefaultEpilogueISJ_SL_SL_NS1L_6thread17LinearCombinationISJ_Li1EffLNS1Q_9ScaleType4KindE0ELNS_15FloatRoundStyleE2ESJ_EENS1_15EpilogueDefaultEEEEEvvEEEEvNT_6ParamsE --------------------------
	.section	.text._ZN7cutlass13device_kernelINS_4gemm6kernel13GemmUniversalIN4cute5tupleIJiiiiEEENS1_10collective13CollectiveMmaINS1_34MainloopSm90TmaGmmaWarpSpecializedILi7ENS5_IJNS4_1CILi1EEENSA_ILi8EEESB_EEENS1_35KernelTmaWarpSpecializedCooperativeEEENS5_IJNSA_ILi128EEESG_NSA_ILi64EEEEEENS_6half_tENS5_IJSB_llEEESJ_NS5_IJlSB_lEEENS4_8TiledMMAINS4_8MMA_AtomIJNS4_4SM904GMMA26MMA_64x128x16_F32F16F16_SSILNSP_5MajorE1ELSR_0ELNSP_7ScaleInE1ELSS_1EEEEEENS4_6LayoutINS5_IJNSA_ILi2EEESB_SB_EEENS5_IJSB_NSA_ILi0EEESY_EEEEENS5_IJNS4_10UnderscoreES11_S11_EEEEENS4_23SM90_TMA_LOAD_MULTICASTENS4_14ComposedLayoutINS4_7SwizzleILi3ELi4ELi3EEENS4_18smem_ptr_flag_bitsILi16EEENSV_INS5_IJSH_SC_EEENS5_IJSB_SH_EEEEEEEvNS4_8identityENS4_13SM90_TMA_LOADENS15_IS17_S19_NSV_INS5_IJSC_SH_EEENS5_IJSH_SB_EEEEEEEvS1E_EENS_8epilogue10collective6detail29Sm90TmaWarpSpecializedAdapterINS1M_15DefaultEpilogueISJ_SL_SL_NS1L_6thread17LinearCombinationISJ_Li1EffLNS1Q_9ScaleType4KindE0ELNS_15FloatRoundStyleE2ESJ_EENS1_15EpilogueDefaultEEEEEvvEEEEvNT_6ParamsE,"ax",@progbits
	.align	128
.text._ZN7cutlass13device_kernelINS_4gemm6kernel13GemmUniversalIN4cute5tupleIJiiiiEEENS1_10collective13CollectiveMmaINS1_34MainloopSm90TmaGmmaWarpSpecializedILi7ENS5_IJNS4_1CILi1EEENSA_ILi8EEESB_EEENS1_35KernelTmaWarpSpecializedCooperativeEEENS5_IJNSA_ILi128EEESG_NSA_ILi64EEEEEENS_6half_tENS5_IJSB_llEEESJ_NS5_IJlSB_lEEENS4_8TiledMMAINS4_8MMA_AtomIJNS4_4SM904GMMA26MMA_64x128x16_F32F16F16_SSILNSP_5MajorE1ELSR_0ELNSP_7ScaleInE1ELSS_1EEEEEENS4_6LayoutINS5_IJNSA_ILi2EEESB_SB_EEENS5_IJSB_NSA_ILi0EEESY_EEEEENS5_IJNS4_10UnderscoreES11_S11_EEEEENS4_23SM90_TMA_LOAD_MULTICASTENS4_14ComposedLayoutINS4_7SwizzleILi3ELi4ELi3EEENS4_18smem_ptr_flag_bitsILi16EEENSV_INS5_IJSH_SC_EEENS5_IJSB_SH_EEEEEEEvNS4_8identityENS4_13SM90_TMA_LOADENS15_IS17_S19_NSV_INS5_IJSC_SH_EEENS5_IJSH_SB_EEEEEEEvS1E_EENS_8epilogue10collective6detail29Sm90TmaWarpSpecializedAdapterINS1M_15DefaultEpilogueISJ_SL_SL_NS1L_6thread17LinearCombinationISJ_Li1EffLNS1Q_9ScaleType4KindE0ELNS_15FloatRoundStyleE2ESJ_EENS1_15EpilogueDefaultEEEEEvvEEEEvNT_6ParamsE:
        .type           _ZN7cutlass13device_kernelINS_4gemm6kernel13GemmUniversalIN4cute5tupleIJiiiiEEENS1_10collective13CollectiveMmaINS1_34MainloopSm90TmaGmmaWarpSpecializedILi7ENS5_IJNS4_1CILi1EEENSA_ILi8EEESB_EEENS1_35KernelTmaWarpSpecializedCooperativeEEENS5_IJNSA_ILi128EEESG_NSA_ILi64EEEEEENS_6half_tENS5_IJSB_llEEESJ_NS5_IJlSB_lEEENS4_8TiledMMAINS4_8MMA_AtomIJNS4_4SM904GMMA26MMA_64x128x16_F32F16F16_SSILNSP_5MajorE1ELSR_0ELNSP_7ScaleInE1ELSS_1EEEEEENS4_6LayoutINS5_IJNSA_ILi2EEESB_SB_EEENS5_IJSB_NSA_ILi0EEESY_EEEEENS5_IJNS4_10UnderscoreES11_S11_EEEEENS4_23SM90_TMA_LOAD_MULTICASTENS4_14ComposedLayoutINS4_7SwizzleILi3ELi4ELi3EEENS4_18smem_ptr_flag_bitsILi16EEENSV_INS5_IJSH_SC_EEENS5_IJSB_SH_EEEEEEEvNS4_8identityENS4_13SM90_TMA_LOADENS15_IS17_S19_NSV_INS5_IJSC_SH_EEENS5_IJSH_SB_EEEEEEEvS1E_EENS_8epilogue10collective6detail29Sm90TmaWarpSpecializedAdapterINS1M_15DefaultEpilogueISJ_SL_SL_NS1L_6thread17LinearCombinationISJ_Li1EffLNS1Q_9ScaleType4KindE0ELNS_15FloatRoundStyleE2ESJ_EENS1_15EpilogueDefaultEEEEEvvEEEEvNT_6ParamsE,@function
        .size           _ZN7cutlass13device_kernelINS_4gemm6kernel13GemmUniversalIN4cute5tupleIJiiiiEEENS1_10collective13CollectiveMmaINS1_34MainloopSm90TmaGmmaWarpSpecializedILi7ENS5_IJNS4_1CILi1EEENSA_ILi8EEESB_EEENS1_35KernelTmaWarpSpecializedCooperativeEEENS5_IJNSA_ILi128EEESG_NSA_ILi64EEEEEENS_6half_tENS5_IJSB_llEEESJ_NS5_IJlSB_lEEENS4_8TiledMMAINS4_8MMA_AtomIJNS4_4SM904GMMA26MMA_64x128x16_F32F16F16_SSILNSP_5MajorE1ELSR_0ELNSP_7ScaleInE1ELSS_1EEEEEENS4_6LayoutINS5_IJNSA_ILi2EEESB_SB_EEENS5_IJSB_NSA_ILi0EEESY_EEEEENS5_IJNS4_10UnderscoreES11_S11_EEEEENS4_23SM90_TMA_LOAD_MULTICASTENS4_14ComposedLayoutINS4_7SwizzleILi3ELi4ELi3EEENS4_18smem_ptr_flag_bitsILi16EEENSV_INS5_IJSH_SC_EEENS5_IJSB_SH_EEEEEEEvNS4_8identityENS4_13SM90_TMA_LOADENS15_IS17_S19_NSV_INS5_IJSC_SH_EEENS5_IJSH_SB_EEEEEEEvS1E_EENS_8epilogue10collective6detail29Sm90TmaWarpSpecializedAdapterINS1M_15DefaultEpilogueISJ_SL_SL_NS1L_6thread17LinearCombinationISJ_Li1EffLNS1Q_9ScaleType4KindE0ELNS_15FloatRoundStyleE2ESJ_EENS1_15EpilogueDefaultEEEEEvvEEEEvNT_6ParamsE,(.L_x_205 - _ZN7cutlass13device_kernelINS_4gemm6kernel13GemmUniversalIN4cute5tupleIJiiiiEEENS1_10collective13CollectiveMmaINS1_34MainloopSm90TmaGmmaWarpSpecializedILi7ENS5_IJNS4_1CILi1EEENSA_ILi8EEESB_EEENS1_35KernelTmaWarpSpecializedCooperativeEEENS5_IJNSA_ILi128EEESG_NSA_ILi64EEEEEENS_6half_tENS5_IJSB_llEEESJ_NS5_IJlSB_lEEENS4_8TiledMMAINS4_8MMA_AtomIJNS4_4SM904GMMA26MMA_64x128x16_F32F16F16_SSILNSP_5MajorE1ELSR_0ELNSP_7ScaleInE1ELSS_1EEEEEENS4_6LayoutINS5_IJNSA_ILi2EEESB_SB_EEENS5_IJSB_NSA_ILi0EEESY_EEEEENS5_IJNS4_10UnderscoreES11_S11_EEEEENS4_23SM90_TMA_LOAD_MULTICASTENS4_14ComposedLayoutINS4_7SwizzleILi3ELi4ELi3EEENS4_18smem_ptr_flag_bitsILi16EEENSV_INS5_IJSH_SC_EEENS5_IJSB_SH_EEEEEEEvNS4_8identityENS4_13SM90_TMA_LOADENS15_IS17_S19_NSV_INS5_IJSC_SH_EEENS5_IJSH_SB_EEEEEEEvS1E_EENS_8epilogue10collective6detail29Sm90TmaWarpSpecializedAdapterINS1M_15DefaultEpilogueISJ_SL_SL_NS1L_6thread17LinearCombinationISJ_Li1EffLNS1Q_9ScaleType4KindE0ELNS_15FloatRoundStyleE2ESJ_EENS1_15EpilogueDefaultEEEEEvvEEEEvNT_6ParamsE)
        .other          _ZN7cutlass13device_kernelINS_4gemm6kernel13GemmUniversalIN4cute5tupleIJiiiiEEENS1_10collective13CollectiveMmaINS1_34MainloopSm90TmaGmmaWarpSpecializedILi7ENS5_IJNS4_1CILi1EEENSA_ILi8EEESB_EEENS1_35KernelTmaWarpSpecializedCooperativeEEENS5_IJNSA_ILi128EEESG_NSA_ILi64EEEEEENS_6half_tENS5_IJSB_llEEESJ_NS5_IJlSB_lEEENS4_8TiledMMAINS4_8MMA_AtomIJNS4_4SM904GMMA26MMA_64x128x16_F32F16F16_SSILNSP_5MajorE1ELSR_0ELNSP_7ScaleInE1ELSS_1EEEEEENS4_6LayoutINS5_IJNSA_ILi2EEESB_SB_EEENS5_IJSB_NSA_ILi0EEESY_EEEEENS5_IJNS4_10UnderscoreES11_S11_EEEEENS4_23SM90_TMA_LOAD_MULTICASTENS4_14ComposedLayoutINS4_7SwizzleILi3ELi4ELi3EEENS4_18smem_ptr_flag_bitsILi16EEENSV_INS5_IJSH_SC_EEENS5_IJSB_SH_EEEEEEEvNS4_8identityENS4_13SM90_TMA_LOADENS15_IS17_S19_NSV_INS5_IJSC_SH_EEENS5_IJSH_SB_EEEEEEEvS1E_EENS_8epilogue10collective6detail29Sm90TmaWarpSpecializedAdapterINS1M_15DefaultEpilogueISJ_SL_SL_NS1L_6thread17LinearCombinationISJ_Li1EffLNS1Q_9ScaleType4KindE0ELNS_15FloatRoundStyleE2ESJ_EENS1_15EpilogueDefaultEEEEEvvEEEEvNT_6ParamsE,@"STO_CUDA_ENTRY STV_DEFAULT"
_ZN7cutlass13device_kernelINS_4gemm6kernel13GemmUniversalIN4cute5tupleIJiiiiEEENS1_10collective13CollectiveMmaINS1_34MainloopSm90TmaGmmaWarpSpecializedILi7ENS5_IJNS4_1CILi1EEENSA_ILi8EEESB_EEENS1_35KernelTmaWarpSpecializedCooperativeEEENS5_IJNSA_ILi128EEESG_NSA_ILi64EEEEEENS_6half_tENS5_IJSB_llEEESJ_NS5_IJlSB_lEEENS4_8TiledMMAINS4_8MMA_AtomIJNS4_4SM904GMMA26MMA_64x128x16_F32F16F16_SSILNSP_5MajorE1ELSR_0ELNSP_7ScaleInE1ELSS_1EEEEEENS4_6LayoutINS5_IJNSA_ILi2EEESB_SB_EEENS5_IJSB_NSA_ILi0EEESY_EEEEENS5_IJNS4_10UnderscoreES11_S11_EEEEENS4_23SM90_TMA_LOAD_MULTICASTENS4_14ComposedLayoutINS4_7SwizzleILi3ELi4ELi3EEENS4_18smem_ptr_flag_bitsILi16EEENSV_INS5_IJSH_SC_EEENS5_IJSB_SH_EEEEEEEvNS4_8identityENS4_13SM90_TMA_LOADENS15_IS17_S19_NSV_INS5_IJSC_SH_EEENS5_IJSH_SB_EEEEEEEvS1E_EENS_8epilogue10collective6detail29Sm90TmaWarpSpecializedAdapterINS1M_15DefaultEpilogueISJ_SL_SL_NS1L_6thread17LinearCombinationISJ_Li1EffLNS1Q_9ScaleType4KindE0ELNS_15FloatRoundStyleE2ESJ_EENS1_15EpilogueDefaultEEEEEvvEEEEvNT_6ParamsE:
[----:B------:R-:W0:Y:S01]  /*0000*/  LDC R1, c[0x0][0x28] ;  /* 0x00000a00ff017b82 */ /* 0x000e220000000800 */
[----:B------:R-:W1:Y:S01]  /*0010*/  S2R R94, SR_TID.X ;  /* 0x00000000005e7919 */ /* 0x000e620000002100 */
[----:B------:R-:W-:Y:S01]  /*0020*/  ELECT P0, URZ, PT ;  /* 0x00000000003f782f */ /* 0x000fe20003800000 */
[----:B------:R-:W-:Y:S01]  /*0030*/  BSSY B0, `(.L_x_0) ;  /* 0x000000f000007945 */ /* 0x000fe20003800000 */
[--C-:B-1----:R-:W-:Y:S02]  /*0040*/  SHF.R.U32.HI R0, RZ, 0x5, R94.reuse ;  /* 0x00000005ff007819 */ /* 0x102fe4000001165e */
[----:B------:R-:W-:-:S03]  /*0050*/  SHF.R.U32.HI R14, RZ, 0x7, R94 ;  /* 0x00000007ff0e7819 */ /* 0x000fc6000001165e */
[----:B------:R-:W1:Y:S04]  /*0060*/  SHFL.IDX PT, R3, R0, RZ, 0x1f ;  /* 0x00001fff00037589 */ /* 0x000e6800000e0000 */
[----:B------:R2:W3:Y:S01]  /*0070*/  SHFL.IDX PT, R2, R14, RZ, 0x1f ;  /* 0x00001fff0e027589 */ /* 0x0004e200000e0000 */
[----:B-1----:R-:W-:-:S13]  /*0080*/  ISETP.NE.OR P0, PT, R3, RZ, !P0 ;  /* 0x000000ff0300720c */ /* 0x002fda0004705670 */
[----:B0-23--:R-:W-:Y:S05]  /*0090*/  @P0 BRA `(.L_x_1) ;  /* 0x0000000000200947 */ /* 0x00dfea0003800000 */
[----:B------:R-:W-:Y:S02]  /*00a0*/  ULDC.64 UR4, c[0x0][0x198] ;  /* 0x0000660000047ab9 */ /* 0x000fe40000000a00 */
[----:B------:R-:W-:Y:S02]  /*00b0*/  UIADD3 UR6, UP0, UR4, 0xf0, URZ ;  /* 0x000000f004067890 */ /* 0x000fe4000ff1e03f */
[----:B------:R-:W-:Y:S02]  /*00c0*/  UIADD3 UR4, UP1, UR4, 0x1f0, URZ ;  /* 0x000001f004047890 */ /* 0x000fe4000ff3e03f */
[----:B------:R-:W-:Y:S02]  /*00d0*/  UIADD3.X UR7, URZ, UR5, URZ, UP0, !UPT ;  /* 0x000000053f077290 */ /* 0x000fe400087fe43f */
[----:B------:R-:W-:-:S07]  /*00e0*/  UIADD3.X UR5, URZ, UR5, URZ, UP1, !UPT ;  /* 0x000000053f057290 */ /* 0x000fce0008ffe43f */
[----:B------:R0:W-:Y:S02]  /*00f0*/  UTMACCTL.PF [UR6] ;  /* 0x00000000060079b9 */ /* 0x0001e40008040000 */
[----:B------:R0:W-:Y:S02]  /*0100*/  UTMACCTL.PF [UR4] ;  /* 0x00000000040079b9 */ /* 0x0001e40008040000 */
[----:B0-----:R-:W-:Y:S01]  /*0110*/  NOP ;  /* 0x0000000000007918 */ /* 0x001fe20000000000 */
.L_x_1:
[----:B------:R-:W-:Y:S05]  /*0120*/  BSYNC B0 ;  /* 0x0000000000007941 */ /* 0x000fea0003800000 */
.L_x_0:
[----:B------:R-:W0:Y:S02]  /*0130*/  SHFL.IDX PT, R5, R0, RZ, 0x1f ;  /* 0x00001fff00057589 */ /* 0x000e2400000e0000 */
[----:B0-----:R-:W-:-:S13]  /*0140*/  ISETP.NE.AND P0, PT, R5, RZ, PT ;  /* 0x000000ff0500720c */ /* 0x001fda0003f05270 */
[----:B------:R-:W-:Y:S05]  /*0150*/  @P0 BRA `(.L_x_2) ;  /* 0x0000000000700947 */ /* 0x000fea0003800000 */
[----:B------:R-:W0:Y:S01]  /*0160*/  S2UR UR8, SR_CgaCtaId ;  /* 0x00000000000879c3 */ /* 0x000e220000008800 */
[----:B------:R-:W-:Y:S01]  /*0170*/  UMOV UR4, 0x400 ;  /* 0x0000040000047882 */ /* 0x000fe20000000000 */
[----:B------:R-:W-:Y:S01]  /*0180*/  UMOV UR5, 0x1 ;  /* 0x0000000100057882 */ /* 0x000fe20000000000 */
[----:B------:R-:W-:Y:S01]  /*0190*/  UMOV UR6, 0x10 ;  /* 0x0000001000067882 */ /* 0x000fe20000000000 */
[----:B------:R-:W-:Y:S01]  /*01a0*/  ELECT P0, URZ, PT ;  /* 0x00000000003f782f */ /* 0x000fe20003800000 */
[----:B------:R-:W-:-:S04]  /*01b0*/  UIADD3 UR6, -UR6, 0x100000, URZ ;  /* 0x0010000006067890 */ /* 0x000fc8000fffe13f */
[----:B------:R-:W-:Y:S02]  /*01c0*/  USHF.L.U32 UR7, UR6, 0xb, URZ ;  /* 0x0000000b06077899 */ /* 0x000fe4000800063f */
[----:B------:R-:W-:Y:S02]  /*01d0*/  USHF.L.U32 UR6, UR6, 0x1, URZ ;  /* 0x0000000106067899 */ /* 0x000fe4000800063f */
[----:B0-----:R-:W-:Y:S02]  /*01e0*/  ULEA UR8, UR8, UR4, 0x18 ;  /* 0x0000000408087291 */ /* 0x001fe4000f8ec03f */
[----:B------:R-:W-:-:S04]  /*01f0*/  UIADD3 UR4, -UR5, 0x100000, URZ ;  /* 0x0010000005047890 */ /* 0x000fc8000fffe13f */
[----:B------:R-:W-:Y:S02]  /*0200*/  USHF.L.U32 UR5, UR4, 0xb, URZ ;  /* 0x0000000b04057899 */ /* 0x000fe4000800063f */
[----:B------:R-:W-:Y:S01]  /*0210*/  USHF.L.U32 UR4, UR4, 0x1, URZ ;  /* 0x0000000104047899 */ /* 0x000fe2000800063f */
[----:B------:R-:W0:Y:S11]  /*0220*/  FENCE.VIEW.ASYNC.S ;  /* 0x00000000000073c6 */ /* 0x000e360000000000 */
[----:B0-----:R0:W1:Y:S01]  /*0230*/  SYNCS.EXCH.64 URZ, [UR8], UR4 ;  /* 0x00000004083f75b2 */ /* 0x0010620008000100 */
[----:B------:R0:W2:Y:S01]  /*0240*/  SYNCS.EXCH.64 URZ, [UR8+0x38], UR6 ;  /* 0x00003806083f75b2 */ /* 0x0000a20008000100 */
[----:B------:R0:W3:Y:S01]  /*0250*/  SYNCS.EXCH.64 URZ, [UR8+0x8], UR4 ;  /* 0x00000804083f75b2 */ /* 0x0000e20008000100 */
[----:B------:R0:W4:Y:S01]  /*0260*/  SYNCS.EXCH.64 URZ, [UR8+0x40], UR6 ;  /* 0x00004006083f75b2 */ /* 0x0001220008000100 */
[----:B------:R0:W0:Y:S01]  /*0270*/  SYNCS.EXCH.64 URZ, [UR8+0x10], UR4 ;  /* 0x00001004083f75b2 */ /* 0x0000220008000100 */
        /* <DEDUP_REMOVED lines=9> */
[----:B------:R-:W-:Y:S01]  /*0310*/  NOP ;  /* 0x0000000000007918 */ /* 0x000fe20000000000 */
.L_x_2:
[----:B------:R-:W5:Y:S01]  /*0320*/  SHFL.IDX PT, R0, R0, RZ, 0x1f ;  /* 0x00001fff00007589 */ /* 0x000f6200000e0000 */
[----:B------:R-:W-:Y:S01]  /*0330*/  SHF.R.S32.HI R7, RZ, 0x1f, R94 ;  /* 0x0000001fff077819 */ /* 0x000fe2000001145e */
[----:B0-----:R-:W0:Y:S01]  /*0340*/  S2UR UR8, SR_CTAID.X ;  /* 0x00000000000879c3 */ /* 0x001e220000002500 */
[----:B------:R-:W-:Y:S01]  /*0350*/  ELECT P0, URZ, PT ;  /* 0x00000000003f782f */ /* 0x000fe20003800000 */
[----:B------:R-:W1:Y:S01]  /*0360*/  S2R R4, SR_CTAID.Y ;  /* 0x0000000000047919 */ /* 0x000e620000002600 */
[----:B------:R-:W-:Y:S01]  /*0370*/  LEA.HI R7, R7, R94, RZ, 0x7 ;  /* 0x0000005e07077211 */ /* 0x000fe200078f38ff */
[----:B------:R-:W-:Y:S01]  /*0380*/  ULDC UR4, c[0x0][0x154] ;  /* 0x0000550000047ab9 */ /* 0x000fe20000000800 */
[----:B------:R-:W-:Y:S01]  /*0390*/  SHF.R.S32.HI R8, RZ, 0x1f, R5 ;  /* 0x0000001fff087819 */ /* 0x000fe20000011405 */
[----:B------:R-:W-:Y:S01]  /*03a0*/  NOP ;  /* 0x0000000000007918 */ /* 0x000fe20000000000 */
[----:B------:R-:W-:Y:S01]  /*03b0*/  LOP3.LUT R7, R7, 0xffffff80, RZ, 0xc0, !PT ;  /* 0xffffff8007077812 */ /* 0x000fe200078ec0ff */
[----:B------:R-:W2:Y:S01]  /*03c0*/  LDC R13, c[0x0][0x140] ;  /* 0x00005000ff0d7b82 */ /* 0x000ea20000000800 */
[----:B------:R-:W-:Y:S01]  /*03d0*/  LEA.HI R8, R8, R5, RZ, 0x2 ;  /* 0x0000000508087211 */ /* 0x000fe200078f10ff */
[----:B------:R-:W-:-:S02]  /*03e0*/  NOP ;  /* 0x0000000000007918 */ /* 0x000fc40000000000 */
[----:B------:R-:W-:Y:S01]  /*03f0*/  IMAD.IADD R6, R94, 0x1, -R7 ;  /* 0x000000015e067824 */ /* 0x000fe200078e0a07 */
[----:B------:R-:W-:-:S03]  /*0400*/  LOP3.LUT R10, R8, 0x3ffffffc, RZ, 0xc0, !PT ;  /* 0x3ffffffc080a7812 */ /* 0x000fc600078ec0ff */
[----:B------:R-:W3:Y:S01]  /*0410*/  LDC R11, c[0x0][0x144] ;  /* 0x00005100ff0b7b82 */ /* 0x000ee20000000800 */
[----:B------:R-:W-:Y:S02]  /*0420*/  SHF.R.S32.HI R7, RZ, 0x1f, R6 ;  /* 0x0000001fff077819 */ /* 0x000fe40000011406 */
[----:B------:R-:W-:Y:S02]  /*0430*/  LOP3.LUT P2, RZ, R6, 0x7, RZ, 0xc0, !PT ;  /* 0x0000000706ff7812 */ /* 0x000fe4000784c0ff */
[----:B------:R-:W-:Y:S02]  /*0440*/  LEA.HI R7, R7, R6, RZ, 0x3 ;  /* 0x0000000607077211 */ /* 0x000fe400078f18ff */
[----:B-----5:R-:W-:Y:S02]  /*0450*/  ISETP.NE.OR P0, PT, R0, RZ, !P0 ;  /* 0x000000ff0000720c */ /* 0x020fe40004705670 */
[--C-:B------:R-:W-:Y:S02]  /*0460*/  SHF.R.S32.HI R0, RZ, 0x3, R7.reuse ;  /* 0x00000003ff007819 */ /* 0x100fe40000011407 */
[----:B------:R-:W-:-:S04]  /*0470*/  SHF.R.S32.HI R7, RZ, 0x1f, R7 ;  /* 0x0000001fff077819 */ /* 0x000fc80000011407 */
[----:B------:R-:W-:Y:S02]  /*0480*/  LEA.HI R7, R7, R0, RZ, 0x2 ;  /* 0x0000000007077211 */ /* 0x000fe400078f10ff */
[----:B--2---:R-:W-:Y:S02]  /*0490*/  ISETP.EQ.U32.AND P3, PT, R13, 0x1, PT ;  /* 0x000000010d00780c */ /* 0x004fe40003f62070 */
[----:B-1----:R-:W-:Y:S01]  /*04a0*/  I2FP.F32.U32 R9, R4 ;  /* 0x0000000400097245 */ /* 0x002fe20000201000 */
[----:B------:R-:W-:Y:S01]  /*04b0*/  VOTEU.ALL UP0, P0 ;  /* 0x00000000003f7886 */ /* 0x000fe20000000000 */
[----:B------:R-:W-:Y:S01]  /*04c0*/  LOP3.LUT R7, R7, 0xfffffffc, RZ, 0xc0, !PT ;  /* 0xfffffffc07077812 */ /* 0x000fe200078ec0ff */
[----:B------:R-:W-:Y:S02]  /*04d0*/  VOTEU.ALL UP1, P0 ;  /* 0x00000000003f7886 */ /* 0x000fe40000020000 */
[----:B------:R-:W-:Y:S01]  /*04e0*/  FMUL R12, R9, UR4 ;  /* 0x00000004090c7c20 */ /* 0x000fe20008400000 */
[----:B------:R-:W-:Y:S01]  /*04f0*/  IMAD.IADD R9, R5, 0x1, -R10 ;  /* 0x0000000105097824 */ /* 0x000fe200078e0a0a */
[----:B0-----:R-:W-:Y:S01]  /*0500*/  I2FP.F32.U32 R10, UR8 ;  /* 0x00000008000a7c45 */ /* 0x001fe20008201000 */
[----:B------:R-:W-:Y:S01]  /*0510*/  IMAD.IADD R8, R0, 0x1, -R7 ;  /* 0x0000000100087824 */ /* 0x000fe200078e0a07 */
[----:B------:R-:W0:Y:S01]  /*0520*/  @!UP0 S2UR UR7, SR_CgaCtaId ;  /* 0x00000000000789c3 */ /* 0x000e220000008800 */
[----:B------:R-:W-:Y:S01]  /*0530*/  ULDC UR4, c[0x0][0x150] ;  /* 0x0000540000047ab9 */ /* 0x000fe20000000800 */
[----:B------:R-:W1:Y:S01]  /*0540*/  F2I.U32.TRUNC.NTZ R12, R12 ;  /* 0x0000000c000c7305 */ /* 0x000e62000020f000 */
[----:B------:R-:W-:Y:S01]  /*0550*/  FMUL R10, R10, UR4 ;  /* 0x000000040a0a7c20 */ /* 0x000fe20008400000 */
[----:B------:R-:W-:Y:S01]  /*0560*/  SHF.R.S32.HI R0, RZ, 0x1f, R3 ;  /* 0x0000001fff007819 */ /* 0x000fe20000011403 */
[----:B------:R-:W-:Y:S01]  /*0570*/  IMAD R8, R9, 0x4, R8 ;  /* 0x0000000409087824 */ /* 0x000fe200078e0208 */
[----:B------:R-:W-:Y:S01]  /*0580*/  UMOV UR4, 0x20 ;  /* 0x0000002000047882 */ /* 0x000fe20000000000 */
[----:B------:R-:W-:Y:S01]  /*0590*/  @!UP0 UMOV UR6, 0x400 ;  /* 0x0000040000068882 */ /* 0x000fe20000000000 */
[----:B------:R-:W2:Y:S01]  /*05a0*/  LDC R7, c[0x0][0x148] ;  /* 0x00005200ff077b82 */ /* 0x000ea20000000800 */
[----:B------:R-:W-:Y:S01]  /*05b0*/  LEA.HI R0, R0, R3, RZ, 0x2 ;  /* 0x0000000300007211 */ /* 0x000fe200078f10ff */
[----:B------:R-:W5:Y:S01]  /*05c0*/  F2I.U32.TRUNC.NTZ R10, R10 ;  /* 0x0000000a000a7305 */ /* 0x000f62000020f000 */
[----:B------:R-:W-:Y:S01]  /*05d0*/  IMAD.SHL.U32 R19, R8, 0x4, RZ ;  /* 0x0000000408137824 */ /* 0x000fe200078e00ff */
[----:B------:R-:W-:-:S04]  /*05e0*/  @!UP0 UIADD3 UR4, -UR4, 0x100000, URZ ;  /* 0x0010000004048890 */ /* 0x000fc8000fffe13f */
[----:B------:R-:W-:Y:S02]  /*05f0*/  @!UP0 USHF.L.U32 UR5, UR4, 0xb, URZ ;  /* 0x0000000b04058899 */ /* 0x000fe4000800063f */
[----:B------:R-:W-:Y:S01]  /*0600*/  @!UP0 USHF.L.U32 UR4, UR4, 0x1, URZ ;  /* 0x0000000104048899 */ /* 0x000fe2000800063f */
[----:B------:R-:W-:Y:S02]  /*0610*/  LOP3.LUT R0, R0, 0xfffffffc, RZ, 0xc0, !PT ;  /* 0xfffffffc00007812 */ /* 0x000fe400078ec0ff */
[----:B------:R-:W-:Y:S01]  /*0620*/  LOP3.LUT R19, R8, 0xc, R19, 0x78, !PT ;  /* 0x0000000c08137812 */ /* 0x000fe200078e7813 */
[----:B-1----:R-:W-:Y:S02]  /*0630*/  IMAD.MOV R21, RZ, RZ, -R12 ;  /* 0x000000ffff157224 */ /* 0x002fe400078e0a0c */
[----:B------:R-:W-:Y:S01]  /*0640*/  IMAD.IADD R3, R3, 0x1, -R0 ;  /* 0x0000000103037824 */ /* 0x000fe200078e0a00 */
[----:B0-----:R-:W-:Y:S01]  /*0650*/  @!UP0 ULEA UR6, UR7, UR6, 0x18 ;  /* 0x0000000607068291 */ /* 0x001fe2000f8ec03f */
[----:B-----5:R-:W-:-:S03]  /*0660*/  IMAD.MOV R10, RZ, RZ, -R10 ;  /* 0x000000ffff0a7224 */ /* 0x020fc600078e0a0a */
[----:B------:R-:W-:Y:S01]  /*0670*/  ISETP.NE.AND P1, PT, R3, 0x3, PT ;  /* 0x000000030300780c */ /* 0x000fe20003f25270 */
[----:B------:R-:W-:Y:S01]  /*0680*/  VOTEU.ALL UP0, P0 ;  /* 0x00000000003f7886 */ /* 0x000fe20000000000 */
[----:B------:R-:W-:Y:S01]  /*0690*/  ISETP.LT.U32.AND P0, PT, R19, 0x8, !P2 ;  /* 0x000000081300780c */ /* 0x000fe20005701070 */
[----:B---3--:R-:W-:Y:S01]  /*06a0*/  IMAD R6, R11, R10, UR8 ;  /* 0x000000080b067e24 */ /* 0x008fe2000f8e020a */
[----:B------:R-:W-:Y:S01]  /*06b0*/  ISETP.EQ.OR P1, PT, R3, RZ, !P1 ;  /* 0x000000ff0300720c */ /* 0x000fe20004f22670 */
[C---:B------:R-:W-:Y:S01]  /*06c0*/  VIADD R10, R2.reuse, 0xffffffff ;  /* 0xffffffff020a7836 */ /* 0x040fe20000000000 */
[C---:B------:R-:W-:Y:S01]  /*06d0*/  ISETP.NE.AND P2, PT, R2.reuse, RZ, PT ;  /* 0x000000ff0200720c */ /* 0x040fe20003f45270 */
[----:B--2---:R-:W-:Y:S01]  /*06e0*/  IMAD R0, R7, R21, R4 ;  /* 0x0000001507007224 */ /* 0x004fe200078e0204 */
[----:B------:R-:W-:Y:S01]  /*06f0*/  ISETP.EQ.AND P1, PT, R2, RZ, P1 ;  /* 0x000000ff0200720c */ /* 0x000fe20000f22270 */
[----:B------:R-:W0:Y:S02]  /*0700*/  FENCE.VIEW.ASYNC.S ;  /* 0x00000000000073c6 */ /* 0x000e240000000000 */
[----:B0-----:R0:W1:Y:S01]  /*0710*/  @!UP0 SYNCS.EXCH.64 URZ, [UR6+0x80], UR4 ;  /* 0x00008004063f85b2 */ /* 0x0010620008000100 */
[----:B------:R-:W-:-:S02]  /*0720*/  ISETP.GE.U32.AND P5, PT, R10, 0x2, PT ;  /* 0x000000020a00780c */ /* 0x000fc40003fa6070 */
[----:B------:R-:W-:Y:S02]  /*0730*/  ISETP.NE.AND P4, PT, R0, R19, PT ;  /* 0x000000130000720c */ /* 0x000fe40003f85270 */
[----:B------:R-:W-:Y:S02]  /*0740*/  SEL R18, RZ, 0x1, !P1 ;  /* 0x00000001ff127807 */ /* 0x000fe40004800000 */
[----:B------:R-:W-:Y:S02]  /*0750*/  ISETP.EQ.OR P4, PT, R6, RZ, !P4 ;  /* 0x000000ff0600720c */ /* 0x000fe40006782670 */
[----:B------:R-:W-:Y:S02]  /*0760*/  LOP3.LUT R0, R94, 0x7f, RZ, 0xc0, !PT ;  /* 0x0000007f5e007812 */ /* 0x000fe400078ec0ff */
[----:B------:R-:W-:Y:S02]  /*0770*/  PLOP3.LUT P0, PT, P0, P4, PT, 0x80, 0x0 ;  /* 0x000000000000781c */ /* 0x000fe40000709070 */
[----:B------:R-:W-:-:S02]  /*0780*/  SEL R18, R18, 0x2, P5 ;  /* 0x0000000212127807 */ /* 0x000fc40002800000 */
[----:B------:R-:W-:Y:S01]  /*0790*/  P2R R102, PR, RZ, 0x1 ;  /* 0x00000001ff667803 */ /* 0x000fe20000000000 */
[----:B------:R0:W2:Y:S01]  /*07a0*/  @!UP1 SYNCS.EXCH.64 URZ, [UR6+0x88], UR4 ;  /* 0x00008804063f95b2 */ /* 0x0000a20008000100 */
[----:B------:R-:W-:Y:S01]  /*07b0*/  NOP ;  /* 0x0000000000007918 */ /* 0x000fe20000000000 */
[----:B------:R-:W-:Y:S06]  /*07c0*/  @!P3 BRA `(.L_x_3) ;  /* 0x000000000008b947 */ /* 0x000fec0003800000 */
[----:B-12-4-:R-:W-:Y:S01]  /*07d0*/  UCGABAR_ARV ;  /* 0x00000000000079c7 */ /* 0x016fe20008000000 */
[----:B------:R-:W-:Y:S05]  /*07e0*/  BRA `(.L_x_4) ;  /* 0x0000000000047947 */ /* 0x000fea0003800000 */
.L_x_3:
[----:B-12-4-:R-:W-:Y:S01]  /*07f0*/  NOP ;  /* 0x0000000000007918 */ /* 0x016fe20000000000 */
.L_x_4:
[----:B------:R-:W1:Y:S01]  /*0800*/  LDC R2, c[0x0][0x65c] ;  /* 0x00019700ff027b82 */ /* 0x000e620000000800 */
[----:B------:R-:W-:Y:S02]  /*0810*/  IMAD.U32 R8, RZ, RZ, UR8 ;  /* 0x00000008ff087e24 */ /* 0x000fe4000f8e00ff */
[----:B------:R-:W-:Y:S01]  /*0820*/  IMAD.MOV.U32 R9, RZ, RZ, RZ ;  /* 0x000000ffff097224 */ /* 0x000fe200078e00ff */
[----:B-1----:R-:W-:-:S04]  /*0830*/  ISETP.NE.AND P1, PT, R2, 0x1, PT ;  /* 0x000000010200780c */ /* 0x002fc80003f25270 */
[----:B------:R-:W-:-:S09]  /*0840*/  P2R R5, PR, RZ, 0x2 ;  /* 0x00000002ff057803 */ /* 0x000fd20000000000 */
[----:B------:R-:W1:Y:S01]  /*0850*/  @P1 LDC R17, c[0x0][0x10] ;  /* 0x00000400ff111b82 */ /* 0x000e620000000800 */
[----:B------:R-:W-:Y:S02]  /*0860*/  @P1 IMAD.MOV.U32 R5, RZ, RZ, RZ ;  /* 0x000000ffff051224 */ /* 0x000fe400078e00ff */
[----:B------:R-:W-:-:S05]  /*0870*/  @P1 IMAD.MOV.U32 R13, RZ, RZ, RZ ;  /* 0x000000ffff0d1224 */ /* 0x000fca00078e00ff */
[----:B------:R-:W2:Y:S01]  /*0880*/  @!P1 LDC R11, c[0x0][0xc] ;  /* 0x00000300ff0b9b82 */ /* 0x000ea20000000800 */
[----:B0-----:R-:W-:Y:S01]  /*0890*/  ULDC UR4, c[0x0][0xc] ;  /* 0x0000030000047ab9 */ /* 0x001fe20000000800 */
[----:B------:R-:W-:Y:S01]  /*08a0*/  ULDC UR5, c[0x0][0x10] ;  /* 0x0000040000057ab9 */ /* 0x000fe20000000800 */
[----:B------:R-:W-:Y:S01]  /*08b0*/  ULDC UR6, c[0x0][0x14] ;  /* 0x0000050000067ab9 */ /* 0x000fe20000000800 */
[----:B------:R-:W-:-:S04]  /*08c0*/  UIMAD.WIDE.U32 UR4, UR4, UR5, URZ ;  /* 0x00000005040472a5 */ /* 0x000fc8000f8e003f */
[----:B------:R-:W-:Y:S02]  /*08d0*/  UIMAD.WIDE.U32 UR36, UR4, UR6, URZ ;  /* 0x00000006042472a5 */ /* 0x000fe4000f8e003f */
[----:B------:R-:W-:-:S04]  /*08e0*/  UIMAD UR42, UR5, UR6, URZ ;  /* 0x00000006052a72a4 */ /* 0x000fc8000f8e023f */
[----:B------:R-:W-:Y:S01]  /*08f0*/  UIADD3 UR42, UR37, UR42, URZ ;  /* 0x0000002a252a7290 */ /* 0x000fe2000fffe03f */
[----:B-1----:R-:W-:-:S04]  /*0900*/  @P1 IMAD.WIDE.U32 R16, R17, UR8, R4 ;  /* 0x0000000811101c25 */ /* 0x002fc8000f8e0004 */
[----:B------:R-:W-:Y:S02]  /*0910*/  @P1 IMAD.IADD R17, R17, 0x1, R13 ;  /* 0x0000000111111824 */ /* 0x000fe400078e020d */
[----:B--2---:R-:W-:-:S04]  /*0920*/  @!P1 IMAD.WIDE.U32 R8, R4, R11, R8 ;  /* 0x0000000b04089225 */ /* 0x004fc800078e0008 */
[----:B------:R-:W-:Y:S02]  /*0930*/  @!P1 IMAD.MOV.U32 R16, RZ, RZ, R8 ;  /* 0x000000ffff109224 */ /* 0x000fe400078e0008 */
[----:B------:R-:W-:Y:S01]  /*0940*/  @!P1 IMAD.MOV.U32 R17, RZ, RZ, R9 ;  /* 0x000000ffff119224 */ /* 0x000fe200078e0009 */
[----:B------:R-:W-:Y:S06]  /*0950*/  @!P3 BRA `(.L_x_5) ;  /* 0x00000000000cb947 */ /* 0x000fec0003800000 */
[----:B------:R-:W-:Y:S01]  /*0960*/  UCGABAR_WAIT ;  /* 0x0000000000007dc7 */ /* 0x000fe20008000000 */
[----:B------:R-:W-:Y:S01]  /*0970*/  CCTL.IVALL ;  /* 0x00000000ff00798f */ /* 0x000fe20002000000 */
[----:B------:R-:W-:Y:S05]  /*0980*/  BRA `(.L_x_6) ;  /* 0x0000000000047947 */ /* 0x000fea0003800000 */
.L_x_5:
[----:B------:R-:W-:Y:S06]  /*0990*/  BAR.SYNC.DEFER_BLOCKING 0x0 ;  /* 0x0000000000007b1d */ /* 0x000fec0000010000 */
.L_x_6:
[----:B------:R-:W-:Y:S05]  /*09a0*/  @!P2 BRA `(.L_x_7) ;  /* 0x0000005c00a8a947 */ /* 0x000fea0003800000 */
[----:B------:R-:W-:-:S13]  /*09b0*/  ISETP.GT.U32.AND P0, PT, R10, 0x1, PT ;  /* 0x000000010a00780c */ /* 0x000fda0003f04070 */
[----:B------:R-:W-:Y:S05]  /*09c0*/  @P0 EXIT ;  /* 0x000000000000094d */ /* 0x000fea0003800000 */
[----:B------:R-:W-:Y:S01]  /*09d0*/  ULDC.64 UR4, c[0x0][0x650] ;  /* 0x0001940000047ab9 */ /* 0x000fe20000000a00 */
[----:B------:R-:W-:Y:S01]  /*09e0*/  PRMT R3, RZ, 0x7610, R3 ;  /* 0x00007610ff037816 */ /* 0x000fe20000000003 */
[----:B------:R-:W-:Y:S01]  /*09f0*/  IMAD.MOV.U32 R101, RZ, RZ, -0x1 ;  /* 0xffffffffff657424 */ /* 0x000fe200078e00ff */
[----:B------:R-:W-:Y:S01]  /*0a00*/  ISETP.GE.U32.AND P0, PT, R16, UR4, PT ;  /* 0x0000000410007c0c */ /* 0x000fe2000bf06070 */
[----:B------:R-:W-:Y:S02]  /*0a10*/  IMAD.MOV.U32 R100, RZ, RZ, -0x1 ;  /* 0xffffffffff647424 */ /* 0x000fe400078e00ff */
[----:B------:R-:W-:Y:S01]  /*0a20*/  IMAD.MOV.U32 R99, RZ, RZ, -0x1 ;  /* 0xffffffffff637424 */ /* 0x000fe200078e00ff */
[----:B------:R-:W-:-:S13]  /*0a30*/  ISETP.GE.U32.AND.EX P0, PT, R17, UR5, PT, P0 ;  /* 0x0000000511007c0c */ /* 0x000fda000bf06100 */
[----:B------:R-:W-:Y:S05]  /*0a40*/  @P0 BRA `(.L_x_8) ;  /* 0x0000000400280947 */ /* 0x000fea0003800000 */
[----:B------:R-:W0:Y:S01]  /*0a50*/  LDC.64 R22, c[0x0][0x628] ;  /* 0x00018a00ff167b82 */ /* 0x000e220000000a00 */
[----:B------:R-:W-:Y:S02]  /*0a60*/  IMAD.MOV.U32 R8, RZ, RZ, R16 ;  /* 0x000000ffff087224 */ /* 0x000fe400078e0010 */
[----:B------:R-:W-:-:S05]  /*0a70*/  IMAD.MOV.U32 R9, RZ, RZ, R17 ;  /* 0x000000ffff097224 */ /* 0x000fca00078e0011 */
[----:B------:R-:W1:Y:S08]  /*0a80*/  LDC R20, c[0x0][0x630] ;  /* 0x00018c00ff147b82 */ /* 0x000e700000000800 */
[----:B------:R-:W2:Y:S01]  /*0a90*/  LDC.64 R24, c[0x0][0x620] ;  /* 0x00018800ff187b82 */ /* 0x000ea20000000a00 */
[----:B0-----:R-:W-:-:S04]  /*0aa0*/  ISETP.NE.U32.AND P0, PT, R22, RZ, PT ;  /* 0x000000ff1600720c */ /* 0x001fc80003f05070 */
[----:B------:R-:W-:-:S13]  /*0ab0*/  ISETP.NE.AND.EX P0, PT, R23, RZ, PT, P0 ;  /* 0x000000ff1700720c */ /* 0x000fda0003f05300 */
[----:B-12---:R-:W-:Y:S05]  /*0ac0*/  @!P0 BRA `(.L_x_9) ;  /* 0x0000000000288947 */ /* 0x006fea0003800000 */
[----:B------:R-:W0:Y:S02]  /*0ad0*/  LDC R3, c[0x0][0x634] ;  /* 0x00018d00ff037b82 */ /* 0x000e240000000800 */
[----:B0-----:R-:W-:-:S05]  /*0ae0*/  IADD3 R3, P0, R16, R3, RZ ;  /* 0x0000000310037210 */ /* 0x001fca0007f1e0ff */
[----:B------:R-:W-:-:S04]  /*0af0*/  IMAD.X R15, RZ, RZ, R17, P0 ;  /* 0x000000ffff0f7224 */ /* 0x000fc800000e0611 */
[----:B------:R-:W-:-:S04]  /*0b00*/  IMAD.WIDE.U32 R8, R15, R22, RZ ;  /* 0x000000160f087225 */ /* 0x000fc800078e00ff */
[----:B------:R-:W-:-:S04]  /*0b10*/  IMAD.WIDE.U32 R10, P0, R3, R23, R8 ;  /* 0x00000017030a7225 */ /* 0x000fc80007800008 */
[----:B------:R-:W-:-:S04]  /*0b20*/  IMAD.WIDE.U32 R8, R3, R22, RZ ;  /* 0x0000001603087225 */ /* 0x000fc800078e00ff */
[----:B------:R-:W-:Y:S01]  /*0b30*/  IMAD.X R13, RZ, RZ, RZ, P0 ;  /* 0x000000ffff0d7224 */ /* 0x000fe200000e06ff */
[----:B------:R-:W-:Y:S01]  /*0b40*/  IADD3 RZ, P0, R9, R10, RZ ;  /* 0x0000000a09ff7210 */ /* 0x000fe20007f1e0ff */
[----:B------:R-:W-:-:S04]  /*0b50*/  IMAD.MOV.U32 R12, RZ, RZ, R11 ;  /* 0x000000ffff0c7224 */ /* 0x000fc800078e000b */
[----:B------:R-:W-:-:S08]  /*0b60*/  IMAD.WIDE.U32.X R8, R15, R23, R12, P0 ;  /* 0x000000170f087225 */ /* 0x000fd000000e040c */
.L_x_9:
[----:B------:R-:W0:Y:S01]  /*0b70*/  LDC.64 R28, c[0x0][0x640] ;  /* 0x00019000ff1c7b82 */ /* 0x000e220000000a00 */
[-CC-:B------:R-:W-:Y:S01]  /*0b80*/  SHF.R.U64 R99, R8, R20.reuse, R9.reuse ;  /* 0x0000001408637219 */ /* 0x180fe20000001209 */
[----:B------:R-:W-:Y:S01]  /*0b90*/  IMAD R27, R7, R21, R4 ;  /* 0x00000015071b7224 */ /* 0x000fe200078e0204 */
[----:B------:R-:W-:Y:S01]  /*0ba0*/  SHF.R.U32.HI R3, RZ, R20, R9 ;  /* 0x00000014ff037219 */ /* 0x000fe20000011609 */
[----:B------:R-:W-:Y:S01]  /*0bb0*/  IMAD.MOV.U32 R21, RZ, RZ, 0x1 ;  /* 0x00000001ff157424 */ /* 0x000fe200078e00ff */
[----:B------:R-:W-:-:S03]  /*0bc0*/  IADD3 R5, P0, RZ, -R99, RZ ;  /* 0x80000063ff057210 */ /* 0x000fc60007f1e0ff */
[----:B------:R-:W1:Y:S02]  /*0bd0*/  LDC R22, c[0x0][0x618] ;  /* 0x00018600ff167b82 */ /* 0x000e640000000800 */
[----:B------:R-:W-:Y:S02]  /*0be0*/  IMAD.X R3, RZ, RZ, ~R3, P0 ;  /* 0x000000ffff037224 */ /* 0x000fe400000e0e03 */
[----:B------:R-:W-:-:S04]  /*0bf0*/  IMAD.WIDE.U32 R8, R5, R24, R16 ;  /* 0x0000001805087225 */ /* 0x000fc800078e0010 */
[----:B------:R-:W2:Y:S01]  /*0c00*/  LDC R20, c[0x0][0x608] ;  /* 0x00018200ff147b82 */ /* 0x000ea20000000800 */
[----:B------:R-:W-:Y:S02]  /*0c10*/  IMAD R10, R3, R24, RZ ;  /* 0x00000018030a7224 */ /* 0x000fe400078e02ff */
[----:B------:R-:W-:Y:S02]  /*0c20*/  IMAD.MOV.U32 R3, RZ, RZ, -0x1 ;  /* 0xffffffffff037424 */ /* 0x000fe400078e00ff */
[----:B------:R-:W-:-:S03]  /*0c30*/  IMAD R5, R5, R25, R10 ;  /* 0x0000001905057224 */ /* 0x000fc600078e020a */
[----:B------:R-:W3:Y:S01]  /*0c40*/  LDC R26, c[0x0][0x658] ;  /* 0x00019600ff1a7b82 */ /* 0x000ee20000000800 */
[----:B------:R-:W-:Y:S01]  /*0c50*/  IMAD.IADD R5, R9, 0x1, R5 ;  /* 0x0000000109057824 */ /* 0x000fe200078e0205 */
[----:B0-----:R-:W-:-:S04]  /*0c60*/  ISETP.NE.U32.AND P0, PT, R28, RZ, PT ;  /* 0x000000ff1c00720c */ /* 0x001fc80003f05070 */
[----:B------:R-:W-:Y:S02]  /*0c70*/  ISETP.NE.AND.EX P0, PT, R29, RZ, PT, P0 ;  /* 0x000000ff1d00720c */ /* 0x000fe40003f05300 */
[----:B------:R-:W0:Y:S01]  /*0c80*/  LDC R24, c[0x0][0x600] ;  /* 0x00018000ff187b82 */ /* 0x000e220000000800 */
[-CC-:B-1----:R-:W-:Y:S02]  /*0c90*/  SHF.R.U64 R12, R8, R22.reuse, R5.reuse ;  /* 0x00000016080c7219 */ /* 0x182fe40000001205 */
[----:B------:R-:W-:-:S05]  /*0ca0*/  SHF.R.U32.HI R5, RZ, R22, R5 ;  /* 0x00000016ff057219 */ /* 0x000fca0000011605 */
[----:B------:R-:W1:Y:S01]  /*0cb0*/  LDC R15, c[0x0][0x648] ;  /* 0x00019200ff0f7b82 */ /* 0x000e620000000800 */
[-CC-:B--2---:R-:W-:Y:S02]  /*0cc0*/  SHF.R.U64 R22, R12, R20.reuse, R5.reuse ;  /* 0x000000140c167219 */ /* 0x184fe40000001205 */
[----:B------:R-:W-:-:S05]  /*0cd0*/  SHF.R.U32.HI R5, RZ, R20, R5 ;  /* 0x00000014ff057219 */ /* 0x000fca0000011605 */
[----:B------:R-:W2:Y:S01]  /*0ce0*/  LDC R23, c[0x0][0x638] ;  /* 0x00018e00ff177b82 */ /* 0x000ea20000000800 */
[-CC-:B---3--:R-:W-:Y:S02]  /*0cf0*/  SHF.R.U64 R20, R22, R26.reuse, R5.reuse ;  /* 0x0000001a16147219 */ /* 0x188fe40000001205 */
[-C--:B------:R-:W-:Y:S02]  /*0d00*/  SHF.L.U32 R3, R3, R26.reuse, RZ ;  /* 0x0000001a03037219 */ /* 0x080fe400000006ff */
[----:B------:R-:W-:Y:S01]  /*0d10*/  SHF.R.U32.HI R5, RZ, R26, R5 ;  /* 0x0000001aff057219 */ /* 0x000fe20000011605 */
[----:B------:R-:W-:Y:S01]  /*0d20*/  IMAD.MOV.U32 R4, RZ, RZ, R20 ;  /* 0x000000ffff047224 */ /* 0x000fe200078e0014 */
[----:B------:R-:W-:Y:S01]  /*0d30*/  LOP3.LUT R7, RZ, R3, RZ, 0x33, !PT ;  /* 0x00000003ff077212 */ /* 0x000fe200078e33ff */
[----:B------:R-:W3:Y:S01]  /*0d40*/  LDC R25, c[0x0][0x610] ;  /* 0x00018400ff197b82 */ /* 0x000ee20000000800 */
[----:B------:R-:W-:Y:S05]  /*0d50*/  @!P0 BRA `(.L_x_10) ;  /* 0x0000000000288947 */ /* 0x000fea0003800000 */
[----:B------:R-:W4:Y:S02]  /*0d60*/  LDC R3, c[0x0][0x64c] ;  /* 0x00019300ff037b82 */ /* 0x000f240000000800 */
[----:B----4-:R-:W-:-:S05]  /*0d70*/  IADD3 R3, P0, R20, R3, RZ ;  /* 0x0000000314037210 */ /* 0x010fca0007f1e0ff */
        /* <DEDUP_REMOVED lines=8> */
.L_x_10:
[----:B-1----:R-:W-:Y:S02]  /*0e00*/  SHF.R.U64 R5, R4, R15, R5 ;  /* 0x0000000f04057219 */ /* 0x002fe40000001205 */
[----:B------:R-:W-:Y:S01]  /*0e10*/  LOP3.LUT R4, R22, R7, RZ, 0xc0, !PT ;  /* 0x0000000716047212 */ /* 0x000fe200078ec0ff */
[----:B0-----:R-:W-:Y:S01]  /*0e20*/  VIADD R7, R24, 0xffffffff ;  /* 0xffffffff18077836 */ /* 0x001fe20000000000 */
[----:B------:R-:W-:Y:S01]  /*0e30*/  SHF.L.U32 R3, R21, R26, RZ ;  /* 0x0000001a15037219 */ /* 0x000fe200000006ff */
[----:B------:R-:W-:Y:S01]  /*0e40*/  IMAD.MOV R8, RZ, RZ, -R5 ;  /* 0x000000ffff087224 */ /* 0x000fe200078e0a05 */
[----:B------:R-:W-:Y:S02]  /*0e50*/  SEL R6, R6, R27, !P1 ;  /* 0x0000001b06067207 */ /* 0x000fe40004800000 */
[----:B------:R-:W-:Y:S01]  /*0e60*/  LOP3.LUT R7, R12, R7, RZ, 0xc0, !PT ;  /* 0x000000070c077212 */ /* 0x000fe200078ec0ff */
[----:B------:R-:W-:Y:S02]  /*0e70*/  IMAD R5, R3, R5, R4 ;  /* 0x0000000503057224 */ /* 0x000fe400078e0204 */
[----:B--2---:R-:W-:-:S02]  /*0e80*/  IMAD R3, R8, R23, R20 ;  /* 0x0000001708037224 */ /* 0x004fc400078e0214 */
[----:B---3--:R-:W-:Y:S02]  /*0e90*/  IMAD R6, R5, R25, R6 ;  /* 0x0000001905067224 */ /* 0x008fe400078e0206 */
[----:B------:R-:W-:Y:S02]  /*0ea0*/  IMAD R101, R3, R24, R7 ;  /* 0x0000001803657224 */ /* 0x000fe400078e0207 */
[----:B------:R-:W-:-:S03]  /*0eb0*/  IMAD.MOV.U32 R4, RZ, RZ, 0x1 ;  /* 0x00000001ff047424 */ /* 0x000fc600078e00ff */
[----:B------:R-:W-:Y:S02]  /*0ec0*/  SEL R100, R101, R6, !P1 ;  /* 0x0000000665647207 */ /* 0x000fe40004800000 */
[----:B------:R-:W-:Y:S02]  /*0ed0*/  PRMT R3, R4, 0x7610, R3 ;  /* 0x0000761004037816 */ /* 0x000fe40000000003 */
[----:B------:R-:W-:-:S07]  /*0ee0*/  SEL R101, R6, R101, !P1 ;  /* 0x0000006506657207 */ /* 0x000fce0004800000 */
.L_x_8:
[----:B------:R-:W-:-:S08]  /*0ef0*/  NOP ;  /* 0x0000000000007918 */ /* 0x000fd00000000000 */
[----:B------:R-:W0:Y:S02]  /*0f00*/  USETMAXREG.TRY_ALLOC.CTAPOOL UP0, 0xe8 ;  /* 0x000000e8000079c8 */ /* 0x000e240008000600 */
[----:B0-----:R-:W-:-:S13]  /*0f10*/  PLOP3.LUT P0, PT, PT, PT, UP0, 0x80, 0x0 ;  /* 0x000000000000781c */ /* 0x001fda0003f0f008 */
[----:B------:R-:W-:Y:S05]  /*0f20*/  @!P0 BRA `(.L_x_8) ;  /* 0xfffffffc00f08947 */ /* 0x000fea000383ffff */
[----:B------:R-:W-:Y:S01]  /*0f30*/  ULDC.64 UR4, c[0x0][0x598] ;  /* 0x0001660000047ab9 */ /* 0x000fe20000000a00 */
[----:B------:R-:W-:Y:S01]  /*0f40*/  ULDC.64 UR38, c[0x0][0x208] ;  /* 0x0000820000267ab9 */ /* 0x000fe20000000a00 */
[----:B------:R-:W-:-:S04]  /*0f50*/  ISETP.NE.U32.AND P0, PT, RZ, UR4, PT ;  /* 0x00000004ff007c0c */ /* 0x000fc8000bf05070 */
[----:B------:R-:W-:-:S13]  /*0f60*/  ISETP.NE.AND.EX P0, PT, RZ, UR5, PT, P0 ;  /* 0x00000005ff007c0c */ /* 0x000fda000bf05300 */
[----:B------:R-:W-:Y:S05]  /*0f70*/  @!P0 BRA `(.L_x_11) ;  /* 0x00000000001c8947 */ /* 0x000fea0003800000 */
[----:B------:R-:W0:Y:S02]  /*0f80*/  LDC.64 R4, c[0x0][0x598] ;  /* 0x00016600ff047b82 */ /* 0x000e240000000a00 */
[----:B0-----:R-:W2:Y:S02]  /*0f90*/  LDG.E.64 R4, desc[UR38][R4.64] ;  /* 0x0000002604047981 */ /* 0x001ea4000c1e1b00 */
[----:B--2---:R-:W-:-:S04]  /*0fa0*/  ISETP.NE.U32.AND P0, PT, R4, RZ, PT ;  /* 0x000000ff0400720c */ /* 0x004fc80003f05070 */
[----:B------:R-:W-:-:S13]  /*0fb0*/  ISETP.NE.AND.EX P0, PT, R5, RZ, PT, P0 ;  /* 0x000000ff0500720c */ /* 0x000fda0003f05300 */
[----:B------:R-:W-:Y:S05]  /*0fc0*/  @!P0 BRA `(.L_x_11) ;  /* 0x0000000000088947 */ /* 0x000fea0003800000 */
[----:B------:R0:W5:Y:S01]  /*0fd0*/  LD.E R88, desc[UR38][R4.64] ;  /* 0x0000002604587980 */ /* 0x000162000c101900 */
[----:B------:R-:W-:Y:S05]  /*0fe0*/  BRA `(.L_x_12) ;  /* 0x0000000000247947 */ /* 0x000fea0003800000 */
.L_x_11:
[----:B------:R-:W-:Y:S02]  /*0ff0*/  ULDC.64 UR4, c[0x0][0x588] ;  /* 0x0001620000047ab9 */ /* 0x000fe40000000a00 */
[----:B------:R-:W-:-:S04]  /*1000*/  ISETP.NE.U32.AND P0, PT, RZ, UR4, PT ;  /* 0x00000004ff007c0c */ /* 0x000fc8000bf05070 */
[----:B------:R-:W-:-:S13]  /*1010*/  ISETP.NE.AND.EX P0, PT, RZ, UR5, PT, P0 ;  /* 0x00000005ff007c0c */ /* 0x000fda000bf05300 */
[----:B------:R-:W-:Y:S05]  /*1020*/  @!P0 BRA `(.L_x_13) ;  /* 0x00000000000c8947 */ /* 0x000fea0003800000 */
[----:B------:R-:W0:Y:S02]  /*1030*/  LDC.64 R88, c[0x0][0x588] ;  /* 0x00016200ff587b82 */ /* 0x000e240000000a00 */
[----:B0-----:R1:W5:Y:S01]  /*1040*/  LDG.E R88, desc[UR38][R88.64] ;  /* 0x0000002658587981 */ /* 0x001362000c1e1900 */
[----:B------:R-:W-:Y:S05]  /*1050*/  BRA `(.L_x_12) ;  /* 0x0000000000087947 */ /* 0x000fea0003800000 */
.L_x_13:
[----:B------:R-:W-:Y:S02]  /*1060*/  ULDC UR4, c[0x0][0x580] ;  /* 0x0001600000047ab9 */ /* 0x000fe40000000800 */
[----:B------:R-:W-:-:S07]  /*1070*/  IMAD.U32 R88, RZ, RZ, UR4 ;  /* 0x00000004ff587e24 */ /* 0x000fce000f8e00ff */
.L_x_12:
[----:B------:R-:W-:Y:S02]  /*1080*/  ULDC.64 UR4, c[0x0][0x5a0] ;  /* 0x0001680000047ab9 */ /* 0x000fe40000000a00 */
[----:B------:R-:W-:-:S04]  /*1090*/  ISETP.NE.U32.AND P0, PT, RZ, UR4, PT ;  /* 0x00000004ff007c0c */ /* 0x000fc8000bf05070 */
[----:B------:R-:W-:-:S13]  /*10a0*/  ISETP.NE.AND.EX P0, PT, RZ, UR5, PT, P0 ;  /* 0x00000005ff007c0c */ /* 0x000fda000bf05300 */
[----:B------:R-:W-:Y:S05]  /*10b0*/  @!P0 BRA `(.L_x_14) ;  /* 0x00000000001c8947 */ /* 0x000fea0003800000 */
[----:B0-----:R-:W0:Y:S02]  /*10c0*/  LDC.64 R4, c[0x0][0x5a0] ;  /* 0x00016800ff047b82 */ /* 0x001e240000000a00 */
[----:B0-----:R-:W2:Y:S02]  /*10d0*/  LDG.E.64 R4, desc[UR38][R4.64] ;  /* 0x0000002604047981 */ /* 0x001ea4000c1e1b00 */
[----:B--2---:R-:W-:-:S04]  /*10e0*/  ISETP.NE.U32.AND P0, PT, R4, RZ, PT ;  /* 0x000000ff0400720c */ /* 0x004fc80003f05070 */
[----:B------:R-:W-:-:S13]  /*10f0*/  ISETP.NE.AND.EX P0, PT, R5, RZ, PT, P0 ;  /* 0x000000ff0500720c */ /* 0x000fda0003f05300 */
[----:B------:R-:W-:Y:S05]  /*1100*/  @!P0 BRA `(.L_x_14) ;  /* 0x0000000000088947 */ /* 0x000fea0003800000 */
[----:B-1----:R0:W5:Y:S01]  /*1110*/  LD.E R89, desc[UR38][R4.64] ;  /* 0x0000002604597980 */ /* 0x002162000c101900 */
[----:B------:R-:W-:Y:S05]  /*1120*/  BRA `(.L_x_15) ;  /* 0x0000000000247947 */ /* 0x000fea0003800000 */
.L_x_14:
[----:B------:R-:W-:Y:S02]  /*1130*/  ULDC.64 UR4, c[0x0][0x590] ;  /* 0x0001640000047ab9 */ /* 0x000fe40000000a00 */
[----:B------:R-:W-:-:S04]  /*1140*/  ISETP.NE.U32.AND P0, PT, RZ, UR4, PT ;  /* 0x00000004ff007c0c */ /* 0x000fc8000bf05070 */
[----:B------:R-:W-:-:S13]  /*1150*/  ISETP.NE.AND.EX P0, PT, RZ, UR5, PT, P0 ;  /* 0x00000005ff007c0c */ /* 0x000fda000bf05300 */
[----:B------:R-:W-:Y:S05]  /*1160*/  @!P0 BRA `(.L_x_16) ;  /* 0x00000000000c8947 */ /* 0x000fea0003800000 */
[----:B0-----:R-:W1:Y:S02]  /*1170*/  LDC.64 R4, c[0x0][0x590] ;  /* 0x00016400ff047b82 */ /* 0x001e640000000a00 */
[----:B-1----:R1:W5:Y:S01]  /*1180*/  LDG.E R89, desc[UR38][R4.64] ;  /* 0x0000002604597981 */ /* 0x002362000c1e1900 */
[----:B------:R-:W-:Y:S05]  /*1190*/  BRA `(.L_x_15) ;  /* 0x0000000000087947 */ /* 0x000fea0003800000 */
.L_x_16:
[----:B------:R-:W-:Y:S02]  /*11a0*/  ULDC UR4, c[0x0][0x584] ;  /* 0x0001610000047ab9 */ /* 0x000fe40000000800 */
[----:B-1----:R-:W-:-:S07]  /*11b0*/  IMAD.U32 R89, RZ, RZ, UR4 ;  /* 0x00000004ff597e24 */ /* 0x002fce000f8e00ff */
.L_x_15:
[----:B------:R-:W-:-:S13]  /*11c0*/  LOP3.LUT P0, RZ, R3, 0xff, RZ, 0xc0, !PT ;  /* 0x000000ff03ff7812 */ /* 0x000fda000780c0ff */
[----:B------:R-:W-:Y:S05]  /*11d0*/  @!P0 EXIT ;  /* 0x000000000000894d */ /* 0x000fea0003800000 */
[----:B------:R-:W2:Y:S01]  /*11e0*/  LDC R92, c[0x0][0x658] ;  /* 0x00019600ff5c7b82 */ /* 0x000ea20000000800 */
[----:B------:R-:W-:Y:S01]  /*11f0*/  ULDC.64 UR6, c[0x0][0x288] ;  /* 0x0000a20000067ab9 */ /* 0x000fe20000000a00 */
[----:B------:R-:W-:Y:S01]  /*1200*/  LOP3.LUT R14, R14, 0x1, RZ, 0xc0, !PT ;  /* 0x000000010e0e7812 */ /* 0x000fe200078ec0ff */
[----:B------:R-:W-:Y:S01]  /*1210*/  UIADD3 UR4, UR7, 0x3f, URZ ;  /* 0x0000003f07047890 */ /* 0x000fe2000fffe03f */
[----:B------:R-:W-:Y:S01]  /*1220*/  SHF.R.U32.HI R3, RZ, 0x2, R94 ;  /* 0x00000002ff037819 */ /* 0x000fe2000001165e */
[----:B01----:R-:W-:Y:S01]  /*1230*/  IMAD.MOV.U32 R5, RZ, RZ, -0x1 ;  /* 0xffffffffff057424 */ /* 0x003fe200078e00ff */
[----:B------:R-:W-:Y:S01]  /*1240*/  SHF.R.U32.HI R0, RZ, 0x1, R0 ;  /* 0x00000001ff007819 */ /* 0x000fe20000011600 */
[----:B------:R-:W-:Y:S01]  /*1250*/  USHF.R.S32.HI UR5, URZ, 0x1f, UR4 ;  /* 0x0000001f3f057899 */ /* 0x000fe20008011404 */
[----:B------:R-:W0:Y:S01]  /*1260*/  LDC.64 R90, c[0x0][0x5c8] ;  /* 0x00017200ff5a7b82 */ /* 0x000e220000000a00 */
[----:B------:R-:W-:Y:S01]  /*1270*/  IMAD.SHL.U32 R22, R14, 0x40, RZ ;  /* 0x000000400e167824 */ /* 0x000fe200078e00ff */
[----:B------:R-:W-:Y:S01]  /*1280*/  LOP3.LUT R3, R3, 0x7, RZ, 0xc0, !PT ;  /* 0x0000000703037812 */ /* 0x000fe200078ec0ff */
[----:B------:R-:W-:Y:S01]  /*1290*/  ULEA.HI UR5, UR5, UR4, URZ, 0x6 ;  /* 0x0000000405057291 */ /* 0x000fe2000f8f303f */
[----:B------:R-:W-:Y:S01]  /*12a0*/  LOP3.LUT R0, R0, 0x30, RZ, 0xc0, !PT ;  /* 0x0000003000007812 */ /* 0x000fe200078ec0ff */
[----:B------:R-:W-:Y:S01]  /*12b0*/  IMAD.MOV.U32 R7, RZ, RZ, 0x1 ;  /* 0x00000001ff077424 */ /* 0x000fe200078e00ff */
[--C-:B------:R-:W-:Y:S01]  /*12c0*/  LOP3.LUT R22, R22, 0x40, R3.reuse, 0xe2, !PT ;  /* 0x0000004016167812 */ /* 0x100fe200078ee203 */
[----:B------:R-:W-:Y:S01]  /*12d0*/  USHF.R.S32.HI UR43, URZ, 0x6, UR5 ;  /* 0x000000063f2b7899 */ /* 0x000fe20008011405 */
[----:B------:R-:W1:Y:S01]  /*12e0*/  LDC R96, c[0x0][0x600] ;  /* 0x00018000ff607b82 */ /* 0x000e620000000800 */
[----:B------:R-:W-:Y:S01]  /*12f0*/  IADD3 R3, RZ, -R0, -R3 ;  /* 0x80000000ff037210 */ /* 0x000fe20007ffe803 */
[----:B------:R-:W-:Y:S01]  /*1300*/  IMAD.U32 R4, RZ, RZ, UR6 ;  /* 0x00000006ff047e24 */ /* 0x000fe2000f8e00ff */
[C---:B------:R-:W-:Y:S01]  /*1310*/  LOP3.LUT R93, R94.reuse, 0x3, RZ, 0xc0, !PT ;  /* 0x000000035e5d7812 */ /* 0x040fe200078ec0ff */
[----:B------:R-:W-:Y:S01]  /*1320*/  UISETP.LT.AND UP0, UPT, UR43, 0x1, UPT ;  /* 0x000000012b00788c */ /* 0x000fe2000bf01270 */
[----:B------:R-:W-:Y:S01]  /*1330*/  LOP3.LUT R95, R94, 0x80, RZ, 0xc0, !PT ;  /* 0x000000805e5f7812 */ /* 0x000fe200078ec0ff */
[----:B------:R-:W-:Y:S01]  /*1340*/  IMAD R3, R14, -0x40, R3 ;  /* 0xffffffc00e037824 */ /* 0x000fe200078e0203 */
[----:B------:R-:W-:Y:S01]  /*1350*/  ULDC UR4, c[0x0][0x284] ;  /* 0x0000a10000047ab9 */ /* 0x000fe20000000800 */
[----:B--2---:R-:W-:Y:S01]  /*1360*/  SHF.L.U32 R5, R5, R92, RZ ;  /* 0x0000005c05057219 */ /* 0x004fe200000006ff */
[----:B------:R-:W-:Y:S01]  /*1370*/  USEL UR44, UR43, 0x1, UP0 ;  /* 0x000000012b2c7887 */ /* 0x000fe20008000000 */
[----:B------:R-:W-:Y:S01]  /*1380*/  IMAD R93, R93, -0x2, R4 ;  /* 0xfffffffe5d5d7824 */ /* 0x000fe200078e0204 */
[----:B------:R-:W-:Y:S01]  /*1390*/  LOP3.LUT R22, R22, R0, RZ, 0xfc, !PT ;  /* 0x0000000016167212 */ /* 0x000fe200078efcff */
[----:B------:R-:W-:Y:S01]  /*13a0*/  IMAD.SHL.U32 R94, R94, 0x2, RZ ;  /* 0x000000025e5e7824 */ /* 0x000fe200078e00ff */
[----:B------:R-:W-:Y:S01]  /*13b0*/  SHF.L.U32 R92, R7, R92, RZ ;  /* 0x0000005c075c7219 */ /* 0x000fe200000006ff */
[----:B------:R-:W-:Y:S01]  /*13c0*/  VIADD R98, R3, UR4 ;  /* 0x0000000403627c36 */ /* 0x000fe20008000000 */
[----:B------:R-:W-:Y:S01]  /*13d0*/  LOP3.LUT R103, R18, 0x1, RZ, 0xfc, !PT ;  /* 0x0000000112677812 */ /* 0x000fe200078efcff */
[----:B------:R-:W-:Y:S01]  /*13e0*/  IMAD.MOV.U32 R23, RZ, RZ, RZ ;  /* 0x000000ffff177224 */ /* 0x000fe200078e00ff */
[C---:B0-----:R-:W-:Y:S01]  /*13f0*/  SHF.L.U64.HI R91, R90.reuse, 0x3, R91 ;  /* 0x000000035a5b7819 */ /* 0x041fe2000001025b */
[----:B------:R-:W-:Y:S01]  /*1400*/  IMAD.SHL.U32 R90, R90, 0x8, RZ ;  /* 0x000000085a5a7824 */ /* 0x000fe200078e00ff */
[----:B------:R-:W-:Y:S01]  /*1410*/  SHF.R.U32.HI R95, RZ, 0x7, R95 ;  /* 0x00000007ff5f7819 */ /* 0x000fe2000001165f */
[----:B------:R-:W-:Y:S01]  /*1420*/  UIADD3 UR44, UR43, -UR44, URZ ;  /* 0x8000002c2b2c7290 */ /* 0x000fe2000fffe03f */
[----:B------:R-:W-:Y:S01]  /*1430*/  LOP3.LUT R97, RZ, R5, RZ, 0x33, !PT ;  /* 0x00000005ff617212 */ /* 0x000fe200078e33ff */
[----:B------:R-:W-:Y:S01]  /*1440*/  UMOV UR40, URZ ;  /* 0x0000003f00287c82 */ /* 0x000fe20008000000 */
[----:B------:R-:W-:Y:S01]  /*1450*/  UMOV UR41, URZ ;  /* 0x0000003f00297c82 */ /* 0x000fe20008000000 */
[----:B-1----:R-:W-:-:S08]  /*1460*/  VIADD R96, R96, 0xffffffff ;  /* 0xffffffff60607836 */ /* 0x002fd00000000000 */
.L_x_164:
[----:B0-----:R-:W0:Y:S01]  /*1470*/  SHFL.IDX PT, R0, R95, RZ, 0x1f ;  /* 0x00001fff5f007589 */ /* 0x001e2200000e0000 */
[----:B-1----:R-:W1:Y:S01]  /*1480*/  S2UR UR7, SR_CgaCtaId ;  /* 0x00000000000779c3 */ /* 0x002e620000008800 */
[----:B------:R-:W-:Y:S01]  /*1490*/  UMOV UR6, 0x400 ;  /* 0x0000040000067882 */ /* 0x000fe20000000000 */
[----:B0-----:R-:W-:Y:S01]  /*14a0*/  R2UR UR4, R0 ;  /* 0x00000000000472ca */ /* 0x001fe200000e0000 */
[----:B-1----:R-:W-:-:S12]  /*14b0*/  ULEA UR6, UR7, UR6, 0x18 ;  /* 0x0000000607067291 */ /* 0x002fd8000f8ec03f */
[----:B------:R-:W-:-:S04]  /*14c0*/  ULEA.HI UR5, UR4, UR4, URZ, 0x1 ;  /* 0x0000000404057291 */ /* 0x000fc8000f8f083f */
[----:B------:R-:W-:-:S04]  /*14d0*/  ULOP3.LUT UR5, UR5, 0x7fffe, URZ, 0xc0, !UPT ;  /* 0x0007fffe05057892 */ /* 0x000fc8000f8ec03f */
[----:B------:R-:W-:-:S03]  /*14e0*/  UIADD3 UR5, UR4, -UR5, URZ ;  /* 0x8000000504057290 */ /* 0x000fc6000fffe03f */
[----:B------:R-:W-:Y:S01]  /*14f0*/  ULDC UR4, c[0x0][0x28c] ;  /* 0x0000a30000047ab9 */ /* 0x000fe20000000800 */
[----:B------:R-:W-:Y:S01]  /*1500*/  ULEA UR5, UR5, UR6, 0xd ;  /* 0x0000000605057291 */ /* 0x000fe2000f8e683f */
[----:B------:R-:W-:-:S03]  /*1510*/  ISETP.LT.AND P0, PT, RZ, UR4, PT ;  /* 0x00000004ff007c0c */ /* 0x000fc6000bf01270 */
[----:B------:R-:W-:-:S04]  /*1520*/  UIADD3 UR5, UR5, 0x180, URZ ;  /* 0x0000018005057890 */ /* 0x000fc8000fffe03f */
[----:B------:R-:W-:-:S04]  /*1530*/  USHF.R.U32.HI UR5, URZ, 0x4, UR5 ;  /* 0x000000043f057899 */ /* 0x000fc80008011605 */
[----:B------:R-:W-:Y:S02]  /*1540*/  ULOP3.LUT UR45, UR5, 0x3fff, URZ, 0xc0, !UPT ;  /* 0x00003fff052d7892 */ /* 0x000fe4000f8ec03f */
[----:B--2345:R-:W-:Y:S10]  /*1550*/  @P0 BRA `(.L_x_17) ;  /* 0x0000000000400947 */ /* 0x03cff40003800000 */
[----:B------:R-:W-:Y:S01]  /*1560*/  MOV R0, 0x0 ;  /* 0x0000000000007802 */ /* 0x000fe20000000f00 */
[----:B------:R-:W-:Y:S01]  /*1570*/  ULDC.64 UR4, c[0x4][0x68] ;  /* 0x01001a0000047ab9 */ /* 0x000fe20000000a00 */
[----:B------:R-:W-:Y:S01]  /*1580*/  ULDC.64 UR6, c[0x4][0x8] ;  /* 0x0100020000067ab9 */ /* 0x000fe20000000a00 */
[----:B------:R-:W-:Y:S01]  /*1590*/  IMAD.U32 R4, RZ, RZ, UR4 ;  /* 0x00000004ff047e24 */ /* 0x000fe2000f8e00ff */
[----:B------:R0:W1:Y:S01]  /*15a0*/  LDC.64 R14, c[0x4][R0] ;  /* 0x01000000000e7b82 */ /* 0x0000620000000a00 */
[----:B------:R-:W-:Y:S01]  /*15b0*/  IMAD.U32 R5, RZ, RZ, UR5 ;  /* 0x00000005ff057e24 */ /* 0x000fe2000f8e00ff */
[----:B------:R-:W-:Y:S01]  /*15c0*/  ULDC.64 UR4, c[0x4][0x70] ;  /* 0x01001c0000047ab9 */ /* 0x000fe20000000a00 */
[----:B------:R-:W-:Y:S02]  /*15d0*/  IMAD.U32 R10, RZ, RZ, UR6 ;  /* 0x00000006ff0a7e24 */ /* 0x000fe4000f8e00ff */
[----:B------:R-:W-:Y:S02]  /*15e0*/  IMAD.U32 R6, RZ, RZ, UR4 ;  /* 0x00000004ff067e24 */ /* 0x000fe4000f8e00ff */
[----:B------:R-:W-:-:S02]  /*15f0*/  IMAD.U32 R7, RZ, RZ, UR5 ;  /* 0x00000005ff077e24 */ /* 0x000fc4000f8e00ff */
[----:B------:R-:W-:Y:S02]  /*1600*/  IMAD.U32 R11, RZ, RZ, UR7 ;  /* 0x00000007ff0b7e24 */ /* 0x000fe4000f8e00ff */
[----:B------:R-:W-:Y:S02]  /*1610*/  IMAD.MOV.U32 R8, RZ, RZ, 0x1e1 ;  /* 0x000001e1ff087424 */ /* 0x000fe400078e00ff */
[----:B------:R-:W-:Y:S02]  /*1620*/  IMAD.MOV.U32 R12, RZ, RZ, 0x1 ;  /* 0x00000001ff0c7424 */ /* 0x000fe400078e00ff */
[----:B0-----:R-:W-:-:S07]  /*1630*/  IMAD.MOV.U32 R13, RZ, RZ, RZ ;  /* 0x000000ffff0d7224 */ /* 0x001fce00078e00ff */
[----:B------:R-:W-:-:S07]  /*1640*/  LEPC R20, `(.L_x_17) ;  /* 0x000000001014794e */ /* 0x000fce0000000000 */
[----:B-1---5:R-:W-:Y:S05]  /*1650*/  CALL.ABS.NOINC R14 ;  /* 0x000000000e007343 */ /* 0x022fea0003c00000 */
.L_x_17:
[----:B------:R-:W-:-:S13]  /*1660*/  ISETP.NE.AND P0, PT, R103, 0x3, PT ;  /* 0x000000036700780c */ /* 0x000fda0003f05270 */
[----:B------:R-:W-:Y:S05]  /*1670*/  @!P0 BRA `(.L_x_18) ;  /* 0x0000000000048947 */ /* 0x000fea0003800000 */
[----:B------:R-:W-:Y:S01]  /*1680*/  BPT.TRAP 0x1 ;  /* 0x000000040000795c */ /* 0x000fe20000300000 */
.L_x_18:
[----:B------:R-:W0:Y:S01]  /*1690*/  S2UR UR5, SR_CgaCtaId ;  /* 0x00000000000579c3 */ /* 0x000e220000008800 */
[----:B------:R-:W-:Y:S01]  /*16a0*/  UMOV UR4, 0x400 ;  /* 0x0000040000047882 */ /* 0x000fe20000000000 */
[----:B------:R-:W-:Y:S02]  /*16b0*/  IMAD.U32 R0, RZ, RZ, UR40 ;  /* 0x00000028ff007e24 */ /* 0x000fe4000f8e00ff */
[----:B------:R-:W-:-:S03]  /*16c0*/  IMAD.U32 R3, RZ, RZ, UR41 ;  /* 0x00000029ff037e24 */ /* 0x000fc6000f8e00ff */
[----:B------:R-:W-:Y:S01]  /*16d0*/  SHF.L.U32 R0, R0, 0x1f, RZ ;  /* 0x0000001f00007819 */ /* 0x000fe200000006ff */
[----:B0-----:R-:W-:-:S06]  /*16e0*/  ULEA UR4, UR5, UR4, 0x18 ;  /* 0x0000000405047291 */ /* 0x001fcc000f8ec03f */
[----:B------:R-:W-:-:S04]  /*16f0*/  IMAD.U32 R6, RZ, RZ, UR4 ;  /* 0x00000004ff067e24 */ /* 0x000fc8000f8e00ff */
[----:B------:R-:W-:-:S04]  /*1700*/  IMAD R3, R3, 0x8, R6 ;  /* 0x0000000803037824 */ /* 0x000fc800078e0206 */
[----:B------:R0:W1:Y:S01]  /*1710*/  SYNCS.PHASECHK.TRANS64.TRYWAIT P1, [R3+URZ], R0 ;  /* 0x00000000030075a7 */ /* 0x000062000802017f */
[----:B------:R-:W-:Y:S05]  /*1720*/  @!P0 BRA `(.L_x_19) ;  /* 0x0000000000048947 */ /* 0x000fea0003800000 */
[----:B------:R-:W-:Y:S01]  /*1730*/  BPT.TRAP 0x1 ;  /* 0x000000040000795c */ /* 0x000fe20000300000 */
.L_x_19:
[----:B------:R-:W-:-:S05]  /*1740*/  IMAD.U32 R4, RZ, RZ, UR44 ;  /* 0x0000002cff047e24 */ /* 0x000fca000f8e00ff */
[----:B------:R-:W-:Y:S01]  /*1750*/  ISETP.GE.AND P2, PT, R4, 0x1, PT ;  /* 0x000000010400780c */ /* 0x000fe20003f46270 */
[----:B-1----:R-:W-:-:S12]  /*1760*/  @P1 BRA `(.L_x_20) ;  /* 0x0000000000081947 */ /* 0x002fd80003800000 */
[----:B------:R-:W1:Y:S02]  /*1770*/  SYNCS.PHASECHK.TRANS64.TRYWAIT P1, [R3+URZ], R0 ;  /* 0x00000000030075a7 */ /* 0x000e64000802017f */
[----:B-1----:R-:W-:Y:S05]  /*1780*/  @!P1 BRA `(.L_x_21) ;  /* 0x0000006800109947 */ /* 0x002fea0003800000 */
.L_x_20:
[----:B------:R-:W-:Y:S05]  /*1790*/  WARPSYNC.ALL ;  /* 0x0000000000007948 */ /* 0x000fea0003800000 */
[----:B------:R-:W-:Y:S01]  /*17a0*/  R2UR UR4, R6 ;  /* 0x00000000060472ca */ /* 0x000fe200000e0000 */
[----:B------:R-:W-:Y:S01]  /*17b0*/  ULEA UR5, UR41, UR45, 0xa ;  /* 0x0000002d29057291 */ /* 0x000fe2000f8e503f */
[----:B------:R-:W-:Y:S01]  /*17c0*/  WARPGROUP.ARRIVE ;  /* 0x00000000000079c5 */ /* 0x000fe20000000000 */
[----:B------:R-:W-:Y:S01]  /*17d0*/  UMOV UR9, 0x40000040 ;  /* 0x4000004000097882 */ /* 0x000fe20000000000 */
[----:B------:R-:W-:-:S04]  /*17e0*/  UMOV UR11, 0x40000040 ;  /* 0x40000040000b7882 */ /* 0x000fc80000000000 */
[----:B------:R-:W-:-:S05]  /*17f0*/  UMOV UR8, UR5 ;  /* 0x0000000500087c82 */ /* 0x000fca0008000000 */
[----:B------:R-:W-:-:S04]  /*1800*/  UIADD3 UR4, UR4, 0x1c180, URZ ;  /* 0x0001c18004047890 */ /* 0x000fc8000fffe03f */
[----:B------:R-:W-:-:S04]  /*1810*/  USHF.R.U32.HI UR4, URZ, 0x4, UR4 ;  /* 0x000000043f047899 */ /* 0x000fc80008011604 */
[----:B------:R-:W-:-:S04]  /*1820*/  ULOP3.LUT UR4, UR4, 0x3fff, URZ, 0xc0, !UPT ;  /* 0x00003fff04047892 */ /* 0x000fc8000f8ec03f */
[----:B------:R-:W-:-:S04]  /*1830*/  ULOP3.LUT UR4, UR4, 0x10000, URZ, 0xfc, !UPT ;  /* 0x0001000004047892 */ /* 0x000fc8000f8efc3f */
[----:B------:R-:W-:-:S07]  /*1840*/  ULEA UR6, UR41, UR4, 0xa ;  /* 0x0000000429067291 */ /* 0x000fce000f8e503f */
[----:B------:R-:W-:Y:S02]  /*1850*/  UMOV UR10, UR6 ;  /* 0x00000006000a7c82 */ /* 0x000fe40008000000 */
[----:B------:R-:W-:Y:S01]  /*1860*/  HGMMA.64x128x16.F32 R24, gdesc[UR8].tnspA, RZ, !UPT, gsb0 ;  /* 0x21e00000081879f0 */ /* 0x000fe2000c0008ff */
[----:B------:R-:W-:Y:S02]  /*1870*/  UIADD3 UR8, UR5, 0x80, URZ ;  /* 0x0000008005087890 */ /* 0x000fe4000fffe03f */
[----:B------:R-:W-:Y:S01]  /*1880*/  UIADD3 UR10, UR6, 0x2, URZ ;  /* 0x00000002060a7890 */ /* 0x000fe2000fffe03f */
[----:B------:R-:W-:Y:S01]  /*1890*/  UMOV UR9, 0x40000040 ;  /* 0x4000004000097882 */ /* 0x000fe20000000000 */
[----:B------:R-:W-:Y:S01]  /*18a0*/  UMOV UR11, 0x40000040 ;  /* 0x40000040000b7882 */ /* 0x000fe20000000000 */
[----:B------:R-:W-:Y:S02]  /*18b0*/  WARPGROUP.DEPBAR.LE gsb0, 0x0 ;  /* 0x00008000000079c5 */ /* 0x000fe40000010000 */
[----:B------:R-:W-:-:S06]  /*18c0*/  WARPGROUP.ARRIVE ;  /* 0x00000000000079c5 */ /* 0x000fcc0000000000 */
[----:B------:R-:W-:Y:S01]  /*18d0*/  HGMMA.64x128x16.F32 R24, gdesc[UR8].tnspA, R24, gsb0 ;  /* 0x21e00000081879f0 */ /* 0x000fe20008000818 */
        /* <DEDUP_REMOVED lines=13> */
[----:B------:R-:W-:Y:S03]  /*19b0*/  HGMMA.64x128x16.F32 R24, gdesc[UR8].tnspA, R24, gsb0 ;  /* 0x21e00000081879f0 */ /* 0x000fe60008000818 */
[----:B------:R-:W-:Y:S02]  /*19c0*/  WARPGROUP.DEPBAR.LE gsb0, 0x0 ;  /* 0x00008000000079c5 */ /* 0x000fe40000010000 */
[----:B------:R-:W-:Y:S05]  /*19d0*/  @!P2 BRA `(.L_x_22) ;  /* 0x000000040028a947 */ /* 0x000fea0003800000 */
[----:B------:R-:W-:Y:S01]  /*19e0*/  UIADD3 UR5, UR41, 0x1, URZ ;  /* 0x0000000129057890 */ /* 0x000fe2000fffe03f */
[----:B01----:R-:W-:Y:S02]  /*19f0*/  IMAD.U32 R0, RZ, RZ, UR44 ;  /* 0x0000002cff007e24 */ /* 0x003fe4000f8e00ff */
[----:B------:R-:W-:Y:S01]  /*1a00*/  IMAD.U32 R3, RZ, RZ, UR41 ;  /* 0x00000029ff037e24 */ /* 0x000fe2000f8e00ff */
[----:B------:R-:W-:-:S04]  /*1a10*/  UISETP.NE.AND UP0, UPT, UR5, 0x7, UPT ;  /* 0x000000070500788c */ /* 0x000fc8000bf05270 */
[----:B------:R-:W-:Y:S02]  /*1a20*/  USEL UR6, URZ, 0x1, UP0 ;  /* 0x000000013f067887 */ /* 0x000fe40008000000 */
[----:B------:R-:W-:Y:S02]  /*1a30*/  USEL UR5, UR5, URZ, UP0 ;  /* 0x0000003f05057287 */ /* 0x000fe40008000000 */
[----:B------:R-:W-:-:S06]  /*1a40*/  ULOP3.LUT UR6, UR40, UR6, URZ, 0x3c, !UPT ;  /* 0x0000000628067292 */ /* 0x000fcc000f8e3c3f */
[----:B------:R-:W-:-:S07]  /*1a50*/  IMAD.U32 R7, RZ, RZ, UR6 ;  /* 0x00000006ff077e24 */ /* 0x000fce000f8e00ff */
.L_x_29:
[----:B------:R-:W-:Y:S05]  /*1a60*/  @!P0 BRA `(.L_x_23) ;  /* 0x0000000000048947 */ /* 0x000fea0003800000 */
[----:B------:R-:W-:Y:S01]  /*1a70*/  BPT.TRAP 0x1 ;  /* 0x000000040000795c */ /* 0x000fe20000300000 */
.L_x_23:
[----:B------:R-:W0:Y:S01]  /*1a80*/  S2UR UR7, SR_CgaCtaId ;  /* 0x00000000000779c3 */ /* 0x000e220000008800 */
[----:B------:R-:W-:Y:S01]  /*1a90*/  UMOV UR6, 0x400 ;  /* 0x0000040000067882 */ /* 0x000fe20000000000 */
[----:B------:R-:W-:Y:S01]  /*1aa0*/  IMAD.U32 R5, RZ, RZ, UR5 ;  /* 0x00000005ff057e24 */ /* 0x000fe2000f8e00ff */
[----:B------:R-:W-:Y:S01]  /*1ab0*/  SHF.L.U32 R4, R7, 0x1f, RZ ;  /* 0x0000001f07047819 */ /* 0x000fe200000006ff */
[----:B0-----:R-:W-:-:S06]  /*1ac0*/  ULEA UR6, UR7, UR6, 0x18 ;  /* 0x0000000607067291 */ /* 0x001fcc000f8ec03f */
[----:B------:R-:W-:-:S04]  /*1ad0*/  IMAD.U32 R6, RZ, RZ, UR6 ;  /* 0x00000006ff067e24 */ /* 0x000fc8000f8e00ff */
[----:B------:R-:W-:-:S04]  /*1ae0*/  IMAD R5, R5, 0x8, R6 ;  /* 0x0000000805057824 */ /* 0x000fc800078e0206 */
[----:B------:R0:W1:Y:S01]  /*1af0*/  SYNCS.PHASECHK.TRANS64.TRYWAIT P1, [R5+URZ], R4 ;  /* 0x00000004050075a7 */ /* 0x000062000802017f */
[----:B------:R-:W-:Y:S05]  /*1b00*/  @!P0 BRA `(.L_x_24) ;  /* 0x0000000000048947 */ /* 0x000fea0003800000 */
[----:B------:R-:W-:Y:S01]  /*1b10*/  BPT.TRAP 0x1 ;  /* 0x000000040000795c */ /* 0x000fe20000300000 */
.L_x_24:
[----:B-1----:R-:W-:Y:S05]  /*1b20*/  @P1 BRA `(.L_x_25) ;  /* 0x0000000000081947 */ /* 0x002fea0003800000 */
[----:B------:R-:W1:Y:S02]  /*1b30*/  SYNCS.PHASECHK.TRANS64.TRYWAIT P1, [R5+URZ], R4 ;  /* 0x00000004050075a7 */ /* 0x000e64000802017f */
[----:B-1----:R-:W-:Y:S05]  /*1b40*/  @!P1 BRA `(.L_x_26) ;  /* 0x0000006400349947 */ /* 0x002fea0003800000 */
.L_x_25:
[----:B------:R-:W-:Y:S01]  /*1b50*/  ULEA UR6, UR5, UR45, 0xa ;  /* 0x0000002d05067291 */ /* 0x000fe2000f8e503f */
[----:B------:R-:W-:Y:S01]  /*1b60*/  WARPGROUP.ARRIVE ;  /* 0x00000000000079c5 */ /* 0x000fe20000000000 */
[----:B------:R-:W-:Y:S01]  /*1b70*/  ULEA UR7, UR5, UR4, 0xa ;  /* 0x0000000405077291 */ /* 0x000fe2000f8e503f */
[----:B------:R-:W-:Y:S01]  /*1b80*/  UMOV UR9, 0x40000040 ;  /* 0x4000004000097882 */ /* 0x000fe20000000000 */
[----:B------:R-:W-:-:S03]  /*1b90*/  UMOV UR11, 0x40000040 ;  /* 0x40000040000b7882 */ /* 0x000fc60000000000 */
[----:B------:R-:W-:Y:S02]  /*1ba0*/  UMOV UR8, UR6 ;  /* 0x0000000600087c82 */ /* 0x000fe40008000000 */
[----:B------:R-:W-:Y:S02]  /*1bb0*/  UMOV UR10, UR7 ;  /* 0x00000007000a7c82 */ /* 0x000fe40008000000 */
[----:B------:R-:W-:Y:S01]  /*1bc0*/  HGMMA.64x128x16.F32 R24, gdesc[UR8].tnspA, R24, gsb0 ;  /* 0x21e00000081879f0 */ /* 0x000fe20008000818 */
[----:B------:R-:W-:Y:S02]  /*1bd0*/  UIADD3 UR8, UR6, 0x80, URZ ;  /* 0x0000008006087890 */ /* 0x000fe4000fffe03f */
[----:B------:R-:W-:Y:S01]  /*1be0*/  UIADD3 UR10, UR7, 0x2, URZ ;  /* 0x00000002070a7890 */ /* 0x000fe2000fffe03f */
[----:B------:R-:W-:Y:S01]  /*1bf0*/  UMOV UR9, 0x40000040 ;  /* 0x4000004000097882 */ /* 0x000fe20000000000 */
[----:B------:R-:W-:Y:S01]  /*1c00*/  UMOV UR11, 0x40000040 ;  /* 0x40000040000b7882 */ /* 0x000fe20000000000 */
[----:B------:R-:W-:-:S02]  /*1c10*/  WARPGROUP.DEPBAR.LE gsb0, 0x0 ;  /* 0x00008000000079c5 */ /* 0x000fc40000010000 */
        /* <DEDUP_REMOVED lines=18> */
[----:B------:R-:W-:Y:S01]  /*1d40*/  BPT.TRAP 0x1 ;  /* 0x000000040000795c */ /* 0x000fe20000300000 */
.L_x_27:
[----:B------:R-:W-:-:S13]  /*1d50*/  ISETP.NE.AND P1, PT, R102, RZ, PT ;  /* 0x000000ff6600720c */ /* 0x000fda0003f25270 */
[----:B01----:R-:W-:-:S04]  /*1d60*/  @P1 IMAD R4, R3, 0x8, R6 ;  /* 0x0000000803041824 */ /* 0x003fc800078e0206 */
[----:B------:R-:W-:-:S05]  /*1d70*/  @P1 VIADD R4, R4, 0x38 ;  /* 0x0000003804041836 */ /* 0x000fca0000000000 */
[----:B------:R-:W-:-:S04]  /*1d80*/  @P1 PRMT R4, R19, 0x654, R4 ;  /* 0x0000065413041816 */ /* 0x000fc80000000004 */
[----:B------:R0:W-:Y:S01]  /*1d90*/  @P1 SYNCS.ARRIVE.TRANS64.RED.A1T0 RZ, [R4+URZ], RZ ;  /* 0x000000ff04ff19a7 */ /* 0x0001e2000810043f */
[----:B------:R-:W-:-:S13]  /*1da0*/  ISETP.GT.U32.AND P1, PT, R18, 0x1, PT ;  /* 0x000000011200780c */ /* 0x000fda0003f24070 */
[----:B0-----:R-:W-:Y:S05]  /*1db0*/  @P1 BRA `(.L_x_28) ;  /* 0x0000000000041947 */ /* 0x001fea0003800000 */
[----:B------:R-:W-:Y:S01]  /*1dc0*/  BPT.TRAP 0x1 ;  /* 0x000000040000795c */ /* 0x000fe20000300000 */
.L_x_28:
[----:B------:R-:W-:Y:S01]  /*1dd0*/  UIADD3 UR5, UR5, 0x1, URZ ;  /* 0x0000000105057890 */ /* 0x000fe2000fffe03f */
[C---:B------:R-:W-:Y:S01]  /*1de0*/  ISETP.GT.AND P2, PT, R0.reuse, 0x1, PT ;  /* 0x000000010000780c */ /* 0x040fe20003f44270 */
[----:B------:R-:W-:Y:S02]  /*1df0*/  VIADD R3, R3, 0x1 ;  /* 0x0000000103037836 */ /* 0x000fe40000000000 */
[----:B------:R-:W-:Y:S01]  /*1e00*/  UISETP.NE.AND UP0, UPT, UR5, 0x7, UPT ;  /* 0x000000070500788c */ /* 0x000fe2000bf05270 */
[----:B------:R-:W-:Y:S02]  /*1e10*/  VIADD R0, R0, 0xffffffff ;  /* 0xffffffff00007836 */ /* 0x000fe40000000000 */
[C---:B------:R-:W-:Y:S01]  /*1e20*/  ISETP.NE.AND P1, PT, R3.reuse, 0x7, PT ;  /* 0x000000070300780c */ /* 0x040fe20003f25270 */
[----:B------:R-:W-:Y:S02]  /*1e30*/  USEL UR6, URZ, 0x1, UP0 ;  /* 0x000000013f067887 */ /* 0x000fe40008000000 */
[----:B------:R-:W-:Y:S01]  /*1e40*/  USEL UR5, UR5, URZ, UP0 ;  /* 0x0000003f05057287 */ /* 0x000fe20008000000 */
[----:B------:R-:W-:-:S03]  /*1e50*/  SEL R3, R3, RZ, P1 ;  /* 0x000000ff03037207 */ /* 0x000fc60000800000 */
[----:B------:R-:W-:Y:S01]  /*1e60*/  LOP3.LUT R7, R7, UR6, RZ, 0x3c, !PT ;  /* 0x0000000607077c12 */ /* 0x000fe2000f8e3cff */
[----:B------:R-:W-:Y:S07]  /*1e70*/  @P2 BRA `(.L_x_29) ;  /* 0xfffffff800f82947 */ /* 0x000fee000383ffff */
.L_x_22:
[----:B01----:R-:W0:Y:S02]  /*1e80*/  LDC R0, c[0x0][0x28c] ;  /* 0x0000a300ff007b82 */ /* 0x003e240000000800 */
[----:B0-----:R-:W-:-:S13]  /*1e90*/  ISETP.GE.AND P1, PT, R0, 0x1, PT ;  /* 0x000000010000780c */ /* 0x001fda0003f26270 */
[----:B------:R-:W-:Y:S05]  /*1ea0*/  @!P1 BRA `(.L_x_30) ;  /* 0x0000000000509947 */ /* 0x000fea0003800000 */
[----:B------:R-:W-:Y:S05]  /*1eb0*/  @!P0 BRA `(.L_x_31) ;  /* 0x0000000000048947 */ /* 0x000fea0003800000 */
[----:B------:R-:W-:Y:S01]  /*1ec0*/  BPT.TRAP 0x1 ;  /* 0x000000040000795c */ /* 0x000fe20000300000 */
.L_x_31:
[----:B------:R-:W-:Y:S01]  /*1ed0*/  ISETP.NE.AND P1, PT, R102, RZ, PT ;  /* 0x000000ff6600720c */ /* 0x000fe20003f25270 */
[----:B------:R-:W-:Y:S01]  /*1ee0*/  BSSY B0, `(.L_x_32) ;  /* 0x000000e000007945 */ /* 0x000fe20003800000 */
[----:B------:R-:W-:-:S11]  /*1ef0*/  ISETP.GT.U32.AND P0, PT, R18, 0x1, PT ;  /* 0x000000011200780c */ /* 0x000fd60003f04070 */
[----:B------:R-:W-:Y:S05]  /*1f00*/  @!P1 BRA `(.L_x_33) ;  /* 0x00000000002c9947 */ /* 0x000fea0003800000 */
[----:B------:R-:W-:-:S04]  /*1f10*/  UIADD3 UR6, UR44, UR41, URZ ;  /* 0x000000292c067290 */ /* 0x000fc8000fffe03f */
[----:B------:R-:W-:-:S04]  /*1f20*/  UIMAD.WIDE.U32 UR4, UR6, 0x24924925, URZ ;  /* 0x24924925060478a5 */ /* 0x000fc8000f8e003f */
[----:B------:R-:W-:-:S04]  /*1f30*/  UIADD3 UR4, UR6, -UR5, URZ ;  /* 0x8000000506047290 */ /* 0x000fc8000fffe03f */
[----:B------:R-:W-:-:S04]  /*1f40*/  ULEA.HI UR4, UR4, UR5, URZ, 0x1f ;  /* 0x0000000504047291 */ /* 0x000fc8000f8ff83f */
[----:B------:R-:W-:-:S04]  /*1f50*/  USHF.R.U32.HI UR4, URZ, 0x2, UR4 ;  /* 0x000000023f047899 */ /* 0x000fc80008011604 */
[----:B------:R-:W-:-:S06]  /*1f60*/  UIMAD UR4, UR4, -0x7, UR6 ;  /* 0xfffffff9040478a4 */ /* 0x000fcc000f8e0206 */
[----:B------:R-:W-:-:S04]  /*1f70*/  IMAD.U32 R3, RZ, RZ, UR4 ;  /* 0x00000004ff037e24 */ /* 0x000fc8000f8e00ff */
[----:B------:R-:W-:-:S04]  /*1f80*/  IMAD R0, R3, 0x8, R6 ;  /* 0x0000000803007824 */ /* 0x000fc800078e0206 */
[----:B------:R-:W-:-:S05]  /*1f90*/  VIADD R0, R0, 0x38 ;  /* 0x0000003800007836 */ /* 0x000fca0000000000 */
[----:B------:R-:W-:-:S04]  /*1fa0*/  PRMT R0, R19, 0x654, R0 ;  /* 0x0000065413007816 */ /* 0x000fc80000000000 */
[----:B------:R0:W-:Y:S03]  /*1fb0*/  SYNCS.ARRIVE.TRANS64.RED.A1T0 RZ, [R0+URZ], RZ ;  /* 0x000000ff00ff79a7 */ /* 0x0001e6000810043f */
.L_x_33:
[----:B------:R-:W-:Y:S05]  /*1fc0*/  BSYNC B0 ;  /* 0x0000000000007941 */ /* 0x000fea0003800000 */
.L_x_32:
[----:B------:R-:W-:Y:S05]  /*1fd0*/  @P0 BRA `(.L_x_30) ;  /* 0x0000000000040947 */ /* 0x000fea0003800000 */
[----:B------:R-:W-:Y:S01]  /*1fe0*/  BPT.TRAP 0x1 ;  /* 0x000000040000795c */ /* 0x000fe20000300000 */
.L_x_30:
[----:B------:R-:W-:Y:S01]  /*1ff0*/  UISETP.GE.U32.AND UP1, UPT, UR43, 0x7, UPT ;  /* 0x000000072b00788c */ /* 0x000fe2000bf26070 */
[----:B------:R-:W-:Y:S01]  /*2000*/  IMAD.SHL.U32 R3, R100, 0x80, RZ ;  /* 0x0000008064037824 */ /* 0x000fe200078e00ff */
[----:B------:R-:W-:Y:S01]  /*2010*/  UIADD3 UR41, UR43, UR41, URZ ;  /* 0x000000292b297290 */ /* 0x000fe2000fffe03f */
[----:B------:R-:W-:Y:S01]  /*2020*/  SHF.R.S32.HI R13, RZ, 0x1f, R99 ;  /* 0x0000001fff0d7819 */ /* 0x000fe20000011463 */
[----:B------:R-:W-:Y:S01]  /*2030*/  ULDC UR10, c[0x0][0x288] ;  /* 0x0000a200000a7ab9 */ /* 0x000fe20000000800 */
[----:B------:R-:W-:Y:S01]  /*2040*/  IMAD.SHL.U32 R7, R101, 0x80, RZ ;  /* 0x0000008065077824 */ /* 0x000fe200078e00ff */
[C---:B------:R-:W-:Y:S01]  /*2050*/  LOP3.LUT R8, R3.reuse, 0x6, R94, 0xf8, !PT ;  /* 0x0000000603087812 */ /* 0x040fe200078ef85e */
[----:B------:R-:W-:Y:S01]  /*2060*/  UISETP.GT.U32.AND UP0, UPT, UR41, 0x6, UPT ;  /* 0x000000062900788c */ /* 0x000fe2000bf04070 */
[----:B------:R-:W-:Y:S01]  /*2070*/  ISETP.GE.AND P0, PT, R3, UR10, PT ;  /* 0x0000000a03007c0c */ /* 0x000fe2000bf06270 */
[----:B------:R-:W-:Y:S01]  /*2080*/  ULDC.64 UR6, c[0x0][0x5d0] ;  /* 0x0001740000067ab9 */ /* 0x000fe20000000a00 */
[----:B------:R-:W-:Y:S01]  /*2090*/  ULDC UR11, c[0x0][0x284] ;  /* 0x0000a100000b7ab9 */ /* 0x000fe20000000800 */
[----:B------:R-:W-:Y:S01]  /*20a0*/  @UP1 UIMAD.WIDE.U32 UR4, UR41, 0x24924925, URZ ;  /* 0x24924925290418a5 */ /* 0x000fe2000f8e003f */
[----:B------:R-:W-:Y:S01]  /*20b0*/  SHF.R.S32.HI R9, RZ, 0x1f, R8 ;  /* 0x0000001fff097819 */ /* 0x000fe20000011408 */
[----:B0-----:R-:W-:Y:S01]  /*20c0*/  IMAD R0, R13, UR6, RZ ;  /* 0x000000060d007c24 */ /* 0x001fe2000f8e02ff */
[----:B------:R-:W-:Y:S01]  /*20d0*/  UISETP.LT.U32.AND UP0, UPT, UR43, 0x7, UP0 ;  /* 0x000000072b00788c */ /* 0x000fe20008701070 */
[----:B------:R-:W-:Y:S01]  /*20e0*/  ISETP.GE.OR P0, PT, R7, UR11, P0 ;  /* 0x0000000b07007c0c */ /* 0x000fe20008706670 */
[----:B------:R-:W-:Y:S01]  /*20f0*/  @UP1 UIADD3 UR4, UR41, -UR5, URZ ;  /* 0x8000000529041290 */ /* 0x000fe2000fffe03f */
[C---:B------:R-:W-:Y:S01]  /*2100*/  IMAD R11, R99.reuse, UR7, R0 ;  /* 0x00000007630b7c24 */ /* 0x040fe2000f8e0200 */
[----:B------:R-:W-:Y:S01]  /*2110*/  ULDC.64 UR8, c[0x0][0x5c8] ;  /* 0x0001720000087ab9 */ /* 0x000fe20000000a00 */
[----:B------:R-:W-:Y:S01]  /*2120*/  IMAD.WIDE.U32 R4, R99, UR6, R8 ;  /* 0x0000000663047c25 */ /* 0x000fe2000f8e0008 */
[----:B------:R-:W-:-:S02]  /*2130*/  USEL UR6, URZ, 0x1, !UP0 ;  /* 0x000000013f067887 */ /* 0x000fc4000c000000 */
[----:B------:R-:W-:Y:S01]  /*2140*/  @UP1 ULEA.HI UR4, UR4, UR5, URZ, 0x1f ;  /* 0x0000000504041291 */ /* 0x000fe2000f8ff83f */
[----:B------:R-:W-:Y:S01]  /*2150*/  IMAD.WIDE R100, R101, 0x80, R22 ;  /* 0x0000008065647825 */ /* 0x000fe200078e0216 */
[----:B------:R-:W-:Y:S02]  /*2160*/  ULOP3.LUT UR40, UR40, UR6, URZ, 0x3c, !UPT ;  /* 0x0000000628287292 */ /* 0x000fe4000f8e3c3f */
[----:B------:R-:W-:Y:S01]  /*2170*/  @UP1 USHF.R.U32.HI UR4, URZ, 0x2, UR4 ;  /* 0x000000023f041899 */ /* 0x000fe20008011604 */
[----:B------:R-:W-:Y:S02]  /*2180*/  IMAD.IADD R5, R5, 0x1, R11 ;  /* 0x0000000105057824 */ /* 0x000fe400078e020b */
[----:B------:R-:W-:Y:S01]  /*2190*/  IMAD R11, R101, UR8, RZ ;  /* 0x00000008650b7c24 */ /* 0x000fe2000f8e02ff */
[----:B------:R-:W-:Y:S01]  /*21a0*/  @UP1 ULOP3.LUT UR40, UR40, 0x1, UR4, 0x78, !UPT ;  /* 0x0000000128281892 */ /* 0x000fe2000f8e7804 */
[----:B------:R-:W-:-:S04]  /*21b0*/  IMAD.WIDE.U32 R104, R100, UR8, R4 ;  /* 0x0000000864687c25 */ /* 0x000fc8000f8e0004 */
[----:B------:R-:W-:Y:S02]  /*21c0*/  IMAD R11, R100, UR9, R11 ;  /* 0x00000009640b7c24 */ /* 0x000fe4000f8e020b */
[----:B------:R-:W-:Y:S01]  /*21d0*/  IMAD.MOV.U32 R0, RZ, RZ, -0x1 ;  /* 0xffffffffff007424 */ /* 0x000fe200078e00ff */
[----:B------:R-:W-:Y:S06]  /*21e0*/  @P0 BRA `(.L_x_34) ;  /* 0x0000004000040947 */ /* 0x000fec0003800000 */
[----:B-----5:R-:W-:Y:S01]  /*21f0*/  FSETP.NEU.AND P1, PT, R89, RZ, PT ;  /* 0x000000ff5900720b */ /* 0x020fe20003f2d000 */
[----:B------:R-:W-:Y:S01]  /*2200*/  IMAD.IADD R4, R93, 0x1, -R3 ;  /* 0x000000015d047824 */ /* 0x000fe200078e0a03 */
[----:B------:R-:W-:Y:S01]  /*2210*/  BSSY B0, `(.L_x_34) ;  /* 0x00003fe000007945 */ /* 0x000fe20003800000 */
[----:B------:R-:W-:Y:S02]  /*2220*/  IMAD.IADD R3, R98, 0x1, -R7 ;  /* 0x0000000162037824 */ /* 0x000fe400078e0a07 */
[----:B------:R-:W-:Y:S01]  /*2230*/  IMAD.IADD R115, R105, 0x1, R11 ;  /* 0x0000000169737824 */ /* 0x000fe200078e020b */
[----:B------:R-:W-:-:S04]  /*2240*/  ISETP.GT.AND P0, PT, R4, RZ, PT ;  /* 0x000000ff0400720c */ /* 0x000fc80003f04270 */
[----:B------:R-:W-:-:S03]  /*2250*/  ISETP.GT.AND P3, PT, R3, RZ, P0 ;  /* 0x000000ff0300720c */ /* 0x000fc60000764270 */
[----:B------:R-:W-:Y:S10]  /*2260*/  @!P1 BRA `(.L_x_35) ;  /* 0x0000002c00289947 */ /* 0x000ff40003800000 */
[----:B------:R-:W0:Y:S01]  /*2270*/  LDC.64 R108, c[0x0][0x5b8] ;  /* 0x00016e00ff6c7b82 */ /* 0x000e220000000a00 */
[----:B------:R-:W-:-:S07]  /*2280*/  ULDC.64 UR4, c[0x0][0x5c0] ;  /* 0x0001700000047ab9 */ /* 0x000fce0000000a00 */
[----:B------:R-:W1:Y:S08]  /*2290*/  LDC.64 R110, c[0x0][0x5b0] ;  /* 0x00016c00ff6e7b82 */ /* 0x000e700000000a00 */
[----:B------:R-:W2:Y:S01]  /*22a0*/  LDC.64 R112, c[0x0][0x5a8] ;  /* 0x00016a00ff707b82 */ /* 0x000ea20000000a00 */
[-C--:B0-----:R-:W-:Y:S02]  /*22b0*/  IMAD R6, R13, R108.reuse, RZ ;  /* 0x0000006c0d067224 */ /* 0x081fe400078e02ff */
[----:B------:R-:W-:-:S04]  /*22c0*/  IMAD.WIDE.U32 R106, R99, R108, R8 ;  /* 0x0000006c636a7225 */ /* 0x000fc800078e0008 */
[----:B------:R-:W-:Y:S02]  /*22d0*/  IMAD R105, R99, R109, R6 ;  /* 0x0000006d63697224 */ /* 0x000fe400078e0206 */
[-C--:B-1----:R-:W-:Y:S02]  /*22e0*/  IMAD R5, R101, R110.reuse, RZ ;  /* 0x0000006e65057224 */ /* 0x082fe400078e02ff */
[----:B------:R-:W-:Y:S02]  /*22f0*/  IMAD.IADD R13, R107, 0x1, R105 ;  /* 0x000000016b0d7824 */ /* 0x000fe400078e0269 */
[----:B------:R-:W-:Y:S02]  /*2300*/  IMAD.MOV.U32 R12, RZ, RZ, R106 ;  /* 0x000000ffff0c7224 */ /* 0x000fe400078e006a */
[C---:B------:R-:W-:Y:S02]  /*2310*/  IMAD R109, R100.reuse, R111, R5 ;  /* 0x0000006f646d7224 */ /* 0x040fe400078e0205 */
[----:B------:R-:W-:-:S04]  /*2320*/  IMAD.WIDE.U32 R6, R100, R110, R12 ;  /* 0x0000006e64067225 */ /* 0x000fc800078e000c */
[----:B------:R-:W-:Y:S01]  /*2330*/  IMAD.IADD R5, R7, 0x1, R109 ;  /* 0x0000000107057824 */ /* 0x000fe200078e026d */
[----:B--2---:R-:W-:-:S04]  /*2340*/  LEA R14, P1, R6, R112, 0x1 ;  /* 0x00000070060e7211 */ /* 0x004fc800078208ff */
[----:B------:R-:W-:-:S05]  /*2350*/  LEA.HI.X R15, R6, R113, R5, 0x1, P1 ;  /* 0x00000071060f7211 */ /* 0x000fca00008f0c05 */
[----:B------:R0:W2:Y:S01]  /*2360*/  @P3 LDG.E.LTC128B.U16 R5, desc[UR38][R14.64] ;  /* 0x000000260e053981 */ /* 0x0000a2000c1e1520 */
[----:B------:R-:W-:Y:S01]  /*2370*/  IMAD.WIDE.U32 R6, R100, R110, R8 ;  /* 0x0000006e64067225 */ /* 0x000fe200078e0008 */
[----:B------:R-:W-:Y:S03]  /*2380*/  BSSY B1, `(.L_x_36) ;  /* 0x0000013000017945 */ /* 0x000fe60003800000 */
[----:B------:R-:W-:Y:S02]  /*2390*/  IMAD.IADD R7, R109, 0x1, R7 ;  /* 0x000000016d077824 */ /* 0x000fe400078e0207 */
[----:B------:R-:W-:Y:S01]  /*23a0*/  IMAD.WIDE.U32 R20, R99, R108, R6 ;  /* 0x0000006c63147225 */ /* 0x000fe200078e0006 */
[----:B0-----:R-:W-:-:S03]  /*23b0*/  SHF.L.U64.HI R15, R110, 0x3, R111 ;  /* 0x000000036e0f7819 */ /* 0x001fc6000001026f */
[----:B------:R-:W-:Y:S01]  /*23c0*/  IMAD.IADD R7, R105, 0x1, R21 ;  /* 0x0000000169077824 */ /* 0x000fe200078e0215 */
[----:B------:R-:W-:Y:S01]  /*23d0*/  LEA R6, P4, R20, R112, 0x1 ;  /* 0x0000007014067211 */ /* 0x000fe200078808ff */
[----:B------:R-:W-:-:S03]  /*23e0*/  IMAD.SHL.U32 R14, R110, 0x8, RZ ;  /* 0x000000086e0e7824 */ /* 0x000fc600078e00ff */
[----:B------:R-:W-:Y:S01]  /*23f0*/  LEA.HI.X R7, R20, R113, R7, 0x1, P4 ;  /* 0x0000007114077211 */ /* 0x000fe200020f0c07 */
[----:B--2---:R-:W-:-:S05]  /*2400*/  HADD2.F32 R10, -RZ, R5.H0_H0 ;  /* 0x20000005ff0a7230 */ /* 0x004fca0000004100 */
[----:B------:R-:W-:Y:S01]  /*2410*/  FMUL R11, R10, R89 ;  /* 0x000000590a0b7220 */ /* 0x000fe20000400000 */
[----:B------:R-:W-:-:S03]  /*2420*/  LEA R10, P1, R104, UR4, 0x1 ;  /* 0x00000004680a7c11 */ /* 0x000fc6000f8208ff */
[----:B------:R-:W-:Y:S01]  /*2430*/  FFMA R24, R24, R88, R11 ;  /* 0x0000005818187223 */ /* 0x000fe2000000000b */
[----:B------:R-:W-:Y:S02]  /*2440*/  LEA.HI.X R11, R104, UR5, R115, 0x1, P1 ;  /* 0x00000005680b7c11 */ /* 0x000fe400088f0c73 */
[----:B------:R-:W-:Y:S02]  /*2450*/  ISETP.GT.AND P1, PT, R4, 0x1, PT ;  /* 0x000000010400780c */ /* 0x000fe40003f24270 */
[----:B------:R-:W-:Y:S02]  /*2460*/  F2FP.F16.F32.PACK_AB R24, RZ, R24 ;  /* 0x00000018ff18723e */ /* 0x000fe400000000ff */
[----:B------:R-:W-:-:S03]  /*2470*/  ISETP.GT.AND P2, PT, R3, RZ, P1 ;  /* 0x000000ff0300720c */ /* 0x000fc60000f44270 */
[----:B------:R0:W-:Y:S10]  /*2480*/  @P3 STG.E.U16 desc[UR38][R10.64], R24 ;  /* 0x000000180a003986 */ /* 0x0001f4000c101526 */
[----:B------:R-:W-:Y:S05]  /*2490*/  @!P2 BRA `(.L_x_37) ;  /* 0x000000000004a947 */ /* 0x000fea0003800000 */
[----:B------:R1:W5:Y:S02]  /*24a0*/  LDG.E.LTC128B.U16 R5, desc[UR38][R6.64+0x2] ;  /* 0x0000022606057981 */ /* 0x000364000c1e1520 */
.L_x_37:
[----:B------:R-:W-:Y:S05]  /*24b0*/  BSYNC B1 ;  /* 0x0000000000017941 */ /* 0x000fea0003800000 */
.L_x_36:
[----:B-----5:R-:W-:Y:S01]  /*24c0*/  HADD2.F32 R12, -RZ, R5.H0_H0 ;  /* 0x20000005ff0c7230 */ /* 0x020fe20000004100 */
[----:B------:R-:W-:Y:S01]  /*24d0*/  ISETP.GT.AND P0, PT, R3, 0x8, P0 ;  /* 0x000000080300780c */ /* 0x000fe20000704270 */
[----:B------:R-:W-:Y:S01]  /*24e0*/  IMAD.WIDE.U32 R20, R100, R110, R14 ;  /* 0x0000006e64147225 */ /* 0x000fe200078e000e */
[----:B0-----:R-:W-:-:S03]  /*24f0*/  PRMT R24, R5, 0x7610, R24 ;  /* 0x0000761005187816 */ /* 0x001fc60000000018 */
[----:B------:R-:W-:Y:S01]  /*2500*/  FMUL R12, R12, R89 ;  /* 0x000000590c0c7220 */ /* 0x000fe20000400000 */
[----:B------:R-:W-:Y:S01]  /*2510*/  IMAD.IADD R109, R109, 0x1, R21 ;  /* 0x000000016d6d7824 */ /* 0x000fe200078e0215 */
[----:B------:R-:W-:Y:S02]  /*2520*/  IADD3 R106, P3, R106, R20, RZ ;  /* 0x000000146a6a7210 */ /* 0x000fe40007f7e0ff */
[----:B------:R-:W-:-:S03]  /*2530*/  FFMA R12, R25, R88, R12 ;  /* 0x00000058190c7223 */ /* 0x000fc6000000000c */
[----:B------:R-:W-:Y:S01]  /*2540*/  IMAD.X R13, R109, 0x1, R13, P3 ;  /* 0x000000016d0d7824 */ /* 0x000fe200018e060d */
[C---:B------:R-:W-:Y:S02]  /*2550*/  LEA R14, P3, R106.reuse, R112, 0x1 ;  /* 0x000000706a0e7211 */ /* 0x040fe400078608ff */
[----:B------:R-:W-:Y:S02]  /*2560*/  F2FP.F16.F32.PACK_AB R12, RZ, R12 ;  /* 0x0000000cff0c723e */ /* 0x000fe400000000ff */
[----:B------:R-:W-:Y:S02]  /*2570*/  LEA.HI.X R15, R106, R113, R13, 0x1, P3 ;  /* 0x000000716a0f7211 */ /* 0x000fe400018f0c0d */
[----:B------:R-:W-:-:S05]  /*2580*/  PRMT R21, R12, 0x7610, R21 ;  /* 0x000076100c157816 */ /* 0x000fca0000000015 */
[----:B------:R0:W-:Y:S04]  /*2590*/  @P2 STG.E.U16 desc[UR38][R10.64+0x2], R21 ;  /* 0x000002150a002986 */ /* 0x0001e8000c101526 */
[----:B------:R-:W2:Y:S01]  /*25a0*/  @P0 LDG.E.LTC128B.U16 R24, desc[UR38][R14.64] ;  /* 0x000000260e180981 */ /* 0x000ea2000c1e1520 */
[----:B------:R-:W-:Y:S01]  /*25b0*/  IADD3 R20, P2, R8, R20, RZ ;  /* 0x0000001408147210 */ /* 0x000fe20007f5e0ff */
[----:B------:R-:W-:Y:S01]  /*25c0*/  BSSY B1, `(.L_x_38) ;  /* 0x0000011000017945 */ /* 0x000fe20003800000 */
[C---:B------:R-:W-:Y:S02]  /*25d0*/  SHF.L.U64.HI R13, R90.reuse, 0x1, R91 ;  /* 0x000000015a0d7819 */ /* 0x040fe4000001025b */
[----:B------:R-:W-:Y:S01]  /*25e0*/  ISETP.GT.AND P1, PT, R3, 0x8, P1 ;  /* 0x000000080300780c */ /* 0x000fe20000f24270 */
[----:B0-----:R-:W-:Y:S01]  /*25f0*/  IMAD.X R21, R9, 0x1, R109, P2 ;  /* 0x0000000109157824 */ /* 0x001fe200010e066d */
[----:B------:R-:W-:Y:S01]  /*2600*/  LEA R12, P2, R90, R10, 0x1 ;  /* 0x0000000a5a0c7211 */ /* 0x000fe200078408ff */
[----:B------:R-:W-:-:S04]  /*2610*/  IMAD.WIDE.U32 R20, R99, R108, R20 ;  /* 0x0000006c63147225 */ /* 0x000fc800078e0014 */
[----:B------:R-:W-:Y:S02]  /*2620*/  IMAD.X R13, R13, 0x1, R11, P2 ;  /* 0x000000010d0d7824 */ /* 0x000fe400010e060b */
[----:B------:R-:W-:Y:S02]  /*2630*/  IMAD.IADD R9, R105, 0x1, R21 ;  /* 0x0000000169097824 */ /* 0x000fe400078e0215 */
[----:B--2---:R-:W-:-:S05]  /*2640*/  HADD2.F32 R8, -RZ, R24.H0_H0 ;  /* 0x20000018ff087230 */ /* 0x004fca0000004100 */
[----:B------:R-:W-:Y:S01]  /*2650*/  FMUL R5, R8, R89 ;  /* 0x0000005908057220 */ /* 0x000fe20000400000 */
[----:B------:R-:W-:-:S03]  /*2660*/  LEA R8, P3, R20, R112, 0x1 ;  /* 0x0000007014087211 */ /* 0x000fc600078608ff */
[----:B------:R-:W-:Y:S01]  /*2670*/  FFMA R5, R26, R88, R5 ;  /* 0x000000581a057223 */ /* 0x000fe20000000005 */
[----:B------:R-:W-:-:S04]  /*2680*/  LEA.HI.X R9, R20, R113, R9, 0x1, P3 ;  /* 0x0000007114097211 */ /* 0x000fc800018f0c09 */
[----:B------:R-:W-:-:S05]  /*2690*/  F2FP.F16.F32.PACK_AB R5, RZ, R5 ;  /* 0x00000005ff05723e */ /* 0x000fca00000000ff */
[----:B------:R0:W-:Y:S01]  /*26a0*/  @P0 STG.E.U16 desc[UR38][R12.64], R5 ;  /* 0x000000050c000986 */ /* 0x0001e2000c101526 */
[----:B------:R-:W-:Y:S05]  /*26b0*/  @!P1 BRA `(.L_x_39) ;  /* 0x0000000000049947 */ /* 0x000fea0003800000 */
[----:B------:R2:W5:Y:S02]  /*26c0*/  LDG.E.LTC128B.U16 R24, desc[UR38][R8.64+0x2] ;  /* 0x0000022608187981 */ /* 0x000564000c1e1520 */
.L_x_39:
[----:B------:R-:W-:Y:S05]  /*26d0*/  BSYNC B1 ;  /* 0x0000000000017941 */ /* 0x000fea0003800000 */
.L_x_38:
[----:B-----5:R-:W-:Y:S01]  /*26e0*/  HADD2.F32 R14, -RZ, R24.H0_H0 ;  /* 0x20000018ff0e7230 */ /* 0x020fe20000004100 */
[----:B------:R-:W-:Y:S01]  /*26f0*/  ISETP.GT.AND P0, PT, R4, 0x8, PT ;  /* 0x000000080400780c */ /* 0x000fe20003f04270 */
[----:B------:R-:W-:Y:S03]  /*2700*/  BSSY B1, `(.L_x_40) ;  /* 0x0000008000017945 */ /* 0x000fe60003800000 */
[----:B------:R-:W-:Y:S01]  /*2710*/  FMUL R14, R14, R89 ;  /* 0x000000590e0e7220 */ /* 0x000fe20000400000 */
[----:B------:R-:W-:-:S03]  /*2720*/  ISETP.GT.AND P2, PT, R3, RZ, P0 ;  /* 0x000000ff0300720c */ /* 0x000fc60000744270 */
[----:B------:R-:W-:-:S05]  /*2730*/  FFMA R14, R27, R88, R14 ;  /* 0x000000581b0e7223 */ /* 0x000fca000000000e */
[----:B------:R-:W-:-:S05]  /*2740*/  F2FP.F16.F32.PACK_AB R14, RZ, R14 ;  /* 0x0000000eff0e723e */ /* 0x000fca00000000ff */
[----:B------:R3:W-:Y:S01]  /*2750*/  @P1 STG.E.U16 desc[UR38][R12.64+0x2], R14 ;  /* 0x0000020e0c001986 */ /* 0x0007e2000c101526 */
[----:B------:R-:W-:Y:S05]  /*2760*/  @!P2 BRA `(.L_x_41) ;  /* 0x000000000004a947 */ /* 0x000fea0003800000 */
[----:B------:R4:W5:Y:S02]  /*2770*/  LDG.E.LTC128B.U16 R24, desc[UR38][R6.64+0x10] ;  /* 0x0000102606187981 */ /* 0x000964000c1e1520 */
.L_x_41:
[----:B------:R-:W-:Y:S05]  /*2780*/  BSYNC B1 ;  /* 0x0000000000017941 */ /* 0x000fea0003800000 */
.L_x_40:
[----:B---3-5:R-:W-:Y:S01]  /*2790*/  HADD2.F32 R14, -RZ, R24.H0_H0 ;  /* 0x20000018ff0e7230 */ /* 0x028fe20000004100 */
[----:B------:R-:W-:Y:S01]  /*27a0*/  ISETP.GT.AND P1, PT, R4, 0x9, PT ;  /* 0x000000090400780c */ /* 0x000fe20003f24270 */
[----:B------:R-:W-:Y:S03]  /*27b0*/  BSSY B1, `(.L_x_42) ;  /* 0x0000008000017945 */ /* 0x000fe60003800000 */
[----:B0-----:R-:W-:Y:S01]  /*27c0*/  FMUL R5, R14, R89 ;  /* 0x000000590e057220 */ /* 0x001fe20000400000 */
[----:B------:R-:W-:-:S03]  /*27d0*/  ISETP.GT.AND P3, PT, R3, RZ, P1 ;  /* 0x000000ff0300720c */ /* 0x000fc60000f64270 */
[----:B------:R-:W-:-:S05]  /*27e0*/  FFMA R5, R28, R88, R5 ;  /* 0x000000581c057223 */ /* 0x000fca0000000005 */
[----:B------:R-:W-:-:S05]  /*27f0*/  F2FP.F16.F32.PACK_AB R5, RZ, R5 ;  /* 0x00000005ff05723e */ /* 0x000fca00000000ff */
[----:B------:R0:W-:Y:S01]  /*2800*/  @P2 STG.E.U16 desc[UR38][R10.64+0x10], R5 ;  /* 0x000010050a002986 */ /* 0x0001e2000c101526 */
[----:B------:R-:W-:Y:S05]  /*2810*/  @!P3 BRA `(.L_x_43) ;  /* 0x000000000004b947 */ /* 0x000fea0003800000 */
[----:B------:R3:W5:Y:S02]  /*2820*/  LDG.E.LTC128B.U16 R24, desc[UR38][R6.64+0x12] ;  /* 0x0000122606187981 */ /* 0x000764000c1e1520 */
.L_x_43:
[----:B------:R-:W-:Y:S05]  /*2830*/  BSYNC B1 ;  /* 0x0000000000017941 */ /* 0x000fea0003800000 */
.L_x_42:
[----:B-----5:R-:W-:Y:S01]  /*2840*/  HADD2.F32 R14, -RZ, R24.H0_H0 ;  /* 0x20000018ff0e7230 */ /* 0x020fe20000004100 */
[----:B------:R-:W-:Y:S01]  /*2850*/  ISETP.GT.AND P0, PT, R3, 0x8, P0 ;  /* 0x000000080300780c */ /* 0x000fe20000704270 */
[----:B------:R-:W-:Y:S03]  /*2860*/  BSSY B1, `(.L_x_44) ;  /* 0x0000007000017945 */ /* 0x000fe60003800000 */
[----:B------:R-:W-:-:S04]  /*2870*/  FMUL R14, R14, R89 ;  /* 0x000000590e0e7220 */ /* 0x000fc80000400000 */
[----:B------:R-:W-:-:S05]  /*2880*/  FFMA R14, R29, R88, R14 ;  /* 0x000000581d0e7223 */ /* 0x000fca000000000e */
[----:B------:R-:W-:-:S05]  /*2890*/  F2FP.F16.F32.PACK_AB R14, RZ, R14 ;  /* 0x0000000eff0e723e */ /* 0x000fca00000000ff */
[----:B------:R0:W-:Y:S01]  /*28a0*/  @P3 STG.E.U16 desc[UR38][R10.64+0x12], R14 ;  /* 0x0000120e0a003986 */ /* 0x0001e2000c101526 */
[----:B------:R-:W-:Y:S05]  /*28b0*/  @!P0 BRA `(.L_x_45) ;  /* 0x0000000000048947 */ /* 0x000fea0003800000 */
[----:B------:R0:W5:Y:S02]  /*28c0*/  LDG.E.LTC128B.U16 R24, desc[UR38][R8.64+0x10] ;  /* 0x0000102608187981 */ /* 0x000164000c1e1520 */
.L_x_45:
[----:B------:R-:W-:Y:S05]  /*28d0*/  BSYNC B1 ;  /* 0x0000000000017941 */ /* 0x000fea0003800000 */
.L_x_44:
[----:B0----5:R-:W-:Y:S01]  /*28e0*/  HADD2.F32 R14, -RZ, R24.H0_H0 ;  /* 0x20000018ff0e7230 */ /* 0x021fe20000004100 */
        /* <DEDUP_REMOVED lines=8> */
.L_x_47:
[----:B------:R-:W-:Y:S05]  /*2970*/  BSYNC B1 ;  /* 0x0000000000017941 */ /* 0x000fea0003800000 */
.L_x_46:
        /* <DEDUP_REMOVED lines=10> */
.L_x_49:
[----:B------:R-:W-:Y:S05]  /*2a20*/  BSYNC B1 ;  /* 0x0000000000017941 */ /* 0x000fea0003800000 */
.L_x_48:
[----:B0----5:R-:W-:Y:S01]  /*2a30*/  HADD2.F32 R14, -RZ, R24.H0_H0 ;  /* 0x20000018ff0e7230 */ /* 0x021fe20000004100 */
        /* <DEDUP_REMOVED lines=9> */
.L_x_51:
[----:B------:R-:W-:Y:S05]  /*2ad0*/  BSYNC B1 ;  /* 0x0000000000017941 */ /* 0x000fea0003800000 */
.L_x_50:
        /* <DEDUP_REMOVED lines=9> */
.L_x_53:
[----:B------:R-:W-:Y:S05]  /*2b70*/  BSYNC B1 ;  /* 0x0000000000017941 */ /* 0x000fea0003800000 */
.L_x_52:
        /* <DEDUP_REMOVED lines=9> */
.L_x_55:
[----:B------:R-:W-:Y:S05]  /*2c10*/  BSYNC B1 ;  /* 0x0000000000017941 */ /* 0x000fea0003800000 */
.L_x_54:
        /* <DEDUP_REMOVED lines=10> */
.L_x_57:
[----:B------:R-:W-:Y:S05]  /*2cc0*/  BSYNC B1 ;  /* 0x0000000000017941 */ /* 0x000fea0003800000 */
.L_x_56:
        /* <DEDUP_REMOVED lines=10> */
.L_x_59:
[----:B------:R-:W-:Y:S05]  /*2d70*/  BSYNC B1 ;  /* 0x0000000000017941 */ /* 0x000fea0003800000 */
.L_x_58:
        /* <DEDUP_REMOVED lines=9> */
.L_x_61:
[----:B------:R-:W-:Y:S05]  /*2e10*/  BSYNC B1 ;  /* 0x0000000000017941 */ /* 0x000fea0003800000 */
.L_x_60:
        /* <DEDUP_REMOVED lines=9> */
.L_x_63:
[----:B------:R-:W-:Y:S05]  /*2eb0*/  BSYNC B1 ;  /* 0x0000000000017941 */ /* 0x000fea0003800000 */
.L_x_62:
        /* <DEDUP_REMOVED lines=10> */
.L_x_65:
[----:B------:R-:W-:Y:S05]  /*2f60*/  BSYNC B1 ;  /* 0x0000000000017941 */ /* 0x000fea0003800000 */
.L_x_64:
        /* <DEDUP_REMOVED lines=10> */
.L_x_67:
[----:B------:R-:W-:Y:S05]  /*3010*/  BSYNC B1 ;  /* 0x0000000000017941 */ /* 0x000fea0003800000 */
.L_x_66:
        /* <DEDUP_REMOVED lines=9> */
.L_x_69:
[----:B------:R-:W-:Y:S05]  /*30b0*/  BSYNC B1 ;  /* 0x0000000000017941 */ /* 0x000fea0003800000 */
.L_x_68:
        /* <DEDUP_REMOVED lines=9> */
.L_x_71:
[----:B------:R-:W-:Y:S05]  /*3150*/  BSYNC B1 ;  /* 0x0000000000017941 */ /* 0x000fea0003800000 */
.L_x_70:
        /* <DEDUP_REMOVED lines=10> */
.L_x_73:
[----:B------:R-:W-:Y:S05]  /*3200*/  BSYNC B1 ;  /* 0x0000000000017941 */ /* 0x000fea0003800000 */
.L_x_72:
        /* <DEDUP_REMOVED lines=10> */
.L_x_75:
[----:B------:R-:W-:Y:S05]  /*32b0*/  BSYNC B1 ;  /* 0x0000000000017941 */ /* 0x000fea0003800000 */
.L_x_74:
        /* <DEDUP_REMOVED lines=9> */
.L_x_77:
[----:B------:R-:W-:Y:S05]  /*3350*/  BSYNC B1 ;  /* 0x0000000000017941 */ /* 0x000fea0003800000 */
.L_x_76:
        /* <DEDUP_REMOVED lines=9> */
.L_x_79:
[----:B------:R-:W-:Y:S05]  /*33f0*/  BSYNC B1 ;  /* 0x0000000000017941 */ /* 0x000fea0003800000 */
.L_x_78:
        /* <DEDUP_REMOVED lines=10> */
.L_x_81:
[----:B------:R-:W-:Y:S05]  /*34a0*/  BSYNC B1 ;  /* 0x0000000000017941 */ /* 0x000fea0003800000 */
.L_x_80:
        /* <DEDUP_REMOVED lines=10> */
.L_x_83:
[----:B------:R-:W-:Y:S05]  /*3550*/  BSYNC B1 ;  /* 0x0000000000017941 */ /* 0x000fea0003800000 */
.L_x_82:
        /* <DEDUP_REMOVED lines=9> */
.L_x_85:
[----:B------:R-:W-:Y:S05]  /*35f0*/  BSYNC B1 ;  /* 0x0000000000017941 */ /* 0x000fea0003800000 */
.L_x_84:
        /* <DEDUP_REMOVED lines=9> */
.L_x_87:
[----:B------:R-:W-:Y:S05]  /*3690*/  BSYNC B1 ;  /* 0x0000000000017941 */ /* 0x000fea0003800000 */
.L_x_86:
        /* <DEDUP_REMOVED lines=10> */
.L_x_89:
[----:B------:R-:W-:Y:S05]  /*3740*/  BSYNC B1 ;  /* 0x0000000000017941 */ /* 0x000fea0003800000 */
.L_x_88:
        /* <DEDUP_REMOVED lines=10> */
.L_x_91:
[----:B------:R-:W-:Y:S05]  /*37f0*/  BSYNC B1 ;  /* 0x0000000000017941 */ /* 0x000fea0003800000 */
.L_x_90:
        /* <DEDUP_REMOVED lines=9> */
.L_x_93:
[----:B------:R-:W-:Y:S05]  /*3890*/  BSYNC B1 ;  /* 0x0000000000017941 */ /* 0x000fea0003800000 */
.L_x_92:
        /* <DEDUP_REMOVED lines=9> */
.L_x_95:
[----:B------:R-:W-:Y:S05]  /*3930*/  BSYNC B1 ;  /* 0x0000000000017941 */ /* 0x000fea0003800000 */
.L_x_94:
        /* <DEDUP_REMOVED lines=10> */
.L_x_97:
[----:B------:R-:W-:Y:S05]  /*39e0*/  BSYNC B1 ;  /* 0x0000000000017941 */ /* 0x000fea0003800000 */
.L_x_96:
        /* <DEDUP_REMOVED lines=10> */
.L_x_99:
[----:B------:R-:W-:Y:S05]  /*3a90*/  BSYNC B1 ;  /* 0x0000000000017941 */ /* 0x000fea0003800000 */
.L_x_98:
        /* <DEDUP_REMOVED lines=9> */
.L_x_101:
[----:B------:R-:W-:Y:S05]  /*3b30*/  BSYNC B1 ;  /* 0x0000000000017941 */ /* 0x000fea0003800000 */
.L_x_100:
        /* <DEDUP_REMOVED lines=9> */
.L_x_103:
[----:B------:R-:W-:Y:S05]  /*3bd0*/  BSYNC B1 ;  /* 0x0000000000017941 */ /* 0x000fea0003800000 */
.L_x_102:
        /* <DEDUP_REMOVED lines=10> */
.L_x_105:
[----:B------:R-:W-:Y:S05]  /*3c80*/  BSYNC B1 ;  /* 0x0000000000017941 */ /* 0x000fea0003800000 */
.L_x_104:
        /* <DEDUP_REMOVED lines=10> */
.L_x_107:
[----:B------:R-:W-:Y:S05]  /*3d30*/  BSYNC B1 ;  /* 0x0000000000017941 */ /* 0x000fea0003800000 */
.L_x_106:
        /* <DEDUP_REMOVED lines=9> */
.L_x_109:
[----:B------:R-:W-:Y:S05]  /*3dd0*/  BSYNC B1 ;  /* 0x0000000000017941 */ /* 0x000fea0003800000 */
.L_x_108:
        /* <DEDUP_REMOVED lines=9> */
.L_x_111:
[----:B------:R-:W-:Y:S05]  /*3e70*/  BSYNC B1 ;  /* 0x0000000000017941 */ /* 0x000fea0003800000 */
.L_x_110:
        /* <DEDUP_REMOVED lines=10> */
.L_x_113:
[----:B------:R-:W-:Y:S05]  /*3f20*/  BSYNC B1 ;  /* 0x0000000000017941 */ /* 0x000fea0003800000 */
.L_x_112:
        /* <DEDUP_REMOVED lines=10> */
.L_x_115:
[----:B------:R-:W-:Y:S05]  /*3fd0*/  BSYNC B1 ;  /* 0x0000000000017941 */ /* 0x000fea0003800000 */
.L_x_114:
        /* <DEDUP_REMOVED lines=9> */
.L_x_117:
[----:B------:R-:W-:Y:S05]  /*4070*/  BSYNC B1 ;  /* 0x0000000000017941 */ /* 0x000fea0003800000 */
.L_x_116:
        /* <DEDUP_REMOVED lines=9> */
.L_x_119:
[----:B------:R-:W-:Y:S05]  /*4110*/  BSYNC B1 ;  /* 0x0000000000017941 */ /* 0x000fea0003800000 */
.L_x_118:
        /* <DEDUP_REMOVED lines=10> */
.L_x_121:
[----:B------:R-:W-:Y:S05]  /*41c0*/  BSYNC B1 ;  /* 0x0000000000017941 */ /* 0x000fea0003800000 */
.L_x_120:
        /* <DEDUP_REMOVED lines=10> */
.L_x_123:
[----:B------:R-:W-:Y:S05]  /*4270*/  BSYNC B1 ;  /* 0x0000000000017941 */ /* 0x000fea0003800000 */
.L_x_122:
        /* <DEDUP_REMOVED lines=9> */
.L_x_125:
[----:B------:R-:W-:Y:S05]  /*4310*/  BSYNC B1 ;  /* 0x0000000000017941 */ /* 0x000fea0003800000 */
.L_x_124:
        /* <DEDUP_REMOVED lines=9> */
.L_x_127:
[----:B------:R-:W-:Y:S05]  /*43b0*/  BSYNC B1 ;  /* 0x0000000000017941 */ /* 0x000fea0003800000 */
.L_x_126:
        /* <DEDUP_REMOVED lines=10> */
.L_x_129:
[----:B------:R-:W-:Y:S05]  /*4460*/  BSYNC B1 ;  /* 0x0000000000017941 */ /* 0x000fea0003800000 */
.L_x_128:
        /* <DEDUP_REMOVED lines=10> */
.L_x_131:
[----:B------:R-:W-:Y:S05]  /*4510*/  BSYNC B1 ;  /* 0x0000000000017941 */ /* 0x000fea0003800000 */
.L_x_130:
        /* <DEDUP_REMOVED lines=9> */
.L_x_133:
[----:B------:R-:W-:Y:S05]  /*45b0*/  BSYNC B1 ;  /* 0x0000000000017941 */ /* 0x000fea0003800000 */
.L_x_132:
        /* <DEDUP_REMOVED lines=9> */
.L_x_135:
[----:B------:R-:W-:Y:S05]  /*4650*/  BSYNC B1 ;  /* 0x0000000000017941 */ /* 0x000fea0003800000 */
.L_x_134:
        /* <DEDUP_REMOVED lines=10> */
.L_x_137:
[----:B------:R-:W-:Y:S05]  /*4700*/  BSYNC B1 ;  /* 0x0000000000017941 */ /* 0x000fea0003800000 */
.L_x_136:
        /* <DEDUP_REMOVED lines=10> */
.L_x_139:
[----:B------:R-:W-:Y:S05]  /*47b0*/  BSYNC B1 ;  /* 0x0000000000017941 */ /* 0x000fea0003800000 */
.L_x_138:
        /* <DEDUP_REMOVED lines=9> */
.L_x_141:
[----:B------:R-:W-:Y:S05]  /*4850*/  BSYNC B1 ;  /* 0x0000000000017941 */ /* 0x000fea0003800000 */
.L_x_140:
        /* <DEDUP_REMOVED lines=9> */
.L_x_143:
[----:B------:R-:W-:Y:S05]  /*48f0*/  BSYNC B1 ;  /* 0x0000000000017941 */ /* 0x000fea0003800000 */
.L_x_142:
        /* <DEDUP_REMOVED lines=10> */
.L_x_145:
[----:B------:R-:W-:Y:S05]  /*49a0*/  BSYNC B1 ;  /* 0x0000000000017941 */ /* 0x000fea0003800000 */
.L_x_144:
        /* <DEDUP_REMOVED lines=10> */
.L_x_147:
[----:B------:R-:W-:Y:S05]  /*4a50*/  BSYNC B1 ;  /* 0x0000000000017941 */ /* 0x000fea0003800000 */
.L_x_146:
        /* <DEDUP_REMOVED lines=9> */
.L_x_149:
[----:B------:R-:W-:Y:S05]  /*4af0*/  BSYNC B1 ;  /* 0x0000000000017941 */ /* 0x000fea0003800000 */
.L_x_148:
        /* <DEDUP_REMOVED lines=9> */
.L_x_151:
[----:B------:R-:W-:Y:S05]  /*4b90*/  BSYNC B1 ;  /* 0x0000000000017941 */ /* 0x000fea0003800000 */
.L_x_150:
        /* <DEDUP_REMOVED lines=10> */
.L_x_153:
[----:B------:R-:W-:Y:S05]  /*4c40*/  BSYNC B1 ;  /* 0x0000000000017941 */ /* 0x000fea0003800000 */
.L_x_152:
[----:B0----5:R-:W-:Y:S01]  /*4c50*/  HADD2.F32 R14, -RZ, R24.H0_H0 ;  /* 0x20000018ff0e7230 */ /* 0x021fe20000004100 */
[----:B------:R-:W-:Y:S01]  /*4c60*/  ISETP.GT.AND P1, PT, R4, 0x79, PT ;  /* 0x000000790400780c */ /* 0x000fe20003f24270 */
[----:B------:R-:W-:Y:S01]  /*4c70*/  @P2 IMAD.MOV.U32 R4, RZ, RZ, R10 ;  /* 0x000000ffff042224 */ /* 0x000fe200078e000a */
[----:B------:R-:W-:Y:S02]  /*4c80*/  BSSY B1, `(.L_x_154) ;  /* 0x000000a000017945 */ /* 0x000fe40003800000 */
[----:B------:R-:W-:Y:S01]  /*4c90*/  FMUL R5, R14, R89 ;  /* 0x000000590e057220 */ /* 0x000fe20000400000 */
[----:B------:R-:W-:-:S03]  /*4ca0*/  ISETP.GT.AND P3, PT, R3, RZ, P1 ;  /* 0x000000ff0300720c */ /* 0x000fc60000f64270 */
[----:B------:R-:W-:-:S05]  /*4cb0*/  FFMA R5, R84, R88, R5 ;  /* 0x0000005854057223 */ /* 0x000fca0000000005 */
[----:B------:R-:W-:-:S04]  /*4cc0*/  F2FP.F16.F32.PACK_AB R5, RZ, R5 ;  /* 0x00000005ff05723e */ /* 0x000fc800000000ff */
[----:B------:R-:W-:Y:S01]  /*4cd0*/  PRMT R14, R5, 0x7610, R14 ;  /* 0x00007610050e7816 */ /* 0x000fe2000000000e */
[----:B------:R-:W-:-:S05]  /*4ce0*/  @P2 IMAD.MOV.U32 R5, RZ, RZ, R11 ;  /* 0x000000ffff052224 */ /* 0x000fca00078e000b */
[----:B------:R0:W-:Y:S01]  /*4cf0*/  @P2 STG.E.U16 desc[UR38][R4.64+0xf0], R14 ;  /* 0x0000f00e04002986 */ /* 0x0001e2000c101526 */
[----:B------:R-:W-:Y:S05]  /*4d00*/  @!P3 BRA `(.L_x_155) ;  /* 0x000000000004b947 */ /* 0x000fea0003800000 */
[----:B------:R0:W5:Y:S02]  /*4d10*/  LDG.E.LTC128B.U16 R24, desc[UR38][R6.64+0xf2] ;  /* 0x0000f22606187981 */ /* 0x000164000c1e1520 */
.L_x_155:
[----:B------:R-:W-:Y:S05]  /*4d20*/  BSYNC B1 ;  /* 0x0000000000017941 */ /* 0x000fea0003800000 */
.L_x_154:
        /* <DEDUP_REMOVED lines=9> */
.L_x_157:
[----:B------:R-:W-:Y:S05]  /*4dc0*/  BSYNC B1 ;  /* 0x0000000000017941 */ /* 0x000fea0003800000 */
.L_x_156:
[----:B0----5:R-:W-:Y:S01]  /*4dd0*/  HADD2.F32 R4, -RZ, R24.H0_H0 ;  /* 0x20000018ff047230 */ /* 0x021fe20000004100 */
[----:B------:R-:W-:Y:S01]  /*4de0*/  ISETP.GT.AND P1, PT, R3, 0x8, P1 ;  /* 0x000000080300780c */ /* 0x000fe20000f24270 */
[----:B------:R-:W-:Y:S03]  /*4df0*/  BSSY B1, `(.L_x_158) ;  /* 0x000000a000017945 */ /* 0x000fe60003800000 */
[----:B------:R-:W-:Y:S01]  /*4e00*/  FMUL R5, R4, R89 ;  /* 0x0000005904057220 */ /* 0x000fe20000400000 */
[----:B------:R-:W-:-:S03]  /*4e10*/  @P0 IMAD.MOV.U32 R4, RZ, RZ, R12 ;  /* 0x000000ffff040224 */ /* 0x000fc600078e000c */
[----:B------:R-:W-:-:S05]  /*4e20*/  FFMA R5, R86, R88, R5 ;  /* 0x0000005856057223 */ /* 0x000fca0000000005 */
[----:B------:R-:W-:-:S04]  /*4e30*/  F2FP.F16.F32.PACK_AB R5, RZ, R5 ;  /* 0x00000005ff05723e */ /* 0x000fc800000000ff */
[----:B-1-34-:R-:W-:Y:S01]  /*4e40*/  PRMT R6, R5, 0x7610, R6 ;  /* 0x0000761005067816 */ /* 0x01afe20000000006 */
[----:B------:R-:W-:-:S05]  /*4e50*/  @P0 IMAD.MOV.U32 R5, RZ, RZ, R13 ;  /* 0x000000ffff050224 */ /* 0x000fca00078e000d */
[----:B------:R0:W-:Y:S01]  /*4e60*/  @P0 STG.E.U16 desc[UR38][R4.64+0xf0], R6 ;  /* 0x0000f00604000986 */ /* 0x0001e2000c101526 */
[----:B------:R-:W-:Y:S05]  /*4e70*/  @!P1 BRA `(.L_x_159) ;  /* 0x0000000000049947 */ /* 0x000fea0003800000 */
[----:B------:R1:W5:Y:S02]  /*4e80*/  LDG.E.LTC128B.U16 R24, desc[UR38][R8.64+0xf2] ;  /* 0x0000f22608187981 */ /* 0x000364000c1e1520 */
.L_x_159:
[----:B------:R-:W-:Y:S05]  /*4e90*/  BSYNC B1 ;  /* 0x0000000000017941 */ /* 0x000fea0003800000 */
.L_x_158:
[----:B------:R-:W-:Y:S05]  /*4ea0*/  @!P1 BRA `(.L_x_160) ;  /* 0x0000001000d09947 */ /* 0x000fea0003800000 */
[----:B-----5:R-:W-:-:S05]  /*4eb0*/  HADD2.F32 R24, -RZ, R24.H0_H0 ;  /* 0x20000018ff187230 */ /* 0x020fca0000004100 */
[----:B------:R-:W-:-:S04]  /*4ec0*/  FMUL R24, R24, R89 ;  /* 0x0000005918187220 */ /* 0x000fc80000400000 */
[----:B------:R-:W-:-:S05]  /*4ed0*/  FFMA R24, R87, R88, R24 ;  /* 0x0000005857187223 */ /* 0x000fca0000000018 */
[----:B------:R-:W-:-:S05]  /*4ee0*/  F2FP.F16.F32.PACK_AB R24, RZ, R24 ;  /* 0x00000018ff18723e */ /* 0x000fca00000000ff */
[----:B------:R3:W-:Y:S01]  /*4ef0*/  STG.E.U16 desc[UR38][R12.64+0xf2], R24 ;  /* 0x0000f2180c007986 */ /* 0x0007e2000c101526 */
[----:B------:R-:W-:Y:S05]  /*4f00*/  BRA `(.L_x_160) ;  /* 0x0000001000b87947 */ /* 0x000fea0003800000 */
.L_x_35:
[----:B------:R-:W-:Y:S01]  /*4f10*/  ISETP.GT.AND P2, PT, R4, 0x1, PT ;  /* 0x000000010400780c */ /* 0x000fe20003f44270 */
[----:B------:R-:W-:Y:S01]  /*4f20*/  ULDC.64 UR4, c[0x0][0x5c0] ;  /* 0x0001700000047ab9 */ /* 0x000fe20000000a00 */
[-C--:B------:R-:W-:Y:S01]  /*4f30*/  FMUL R24, R24, R88.reuse ;  /* 0x0000005818187220 */ /* 0x080fe20000400000 */
[-C--:B------:R-:W-:Y:S01]  /*4f40*/  FMUL R25, R25, R88.reuse ;  /* 0x0000005819197220 */ /* 0x080fe20000400000 */
[----:B------:R-:W-:Y:S01]  /*4f50*/  ISETP.GT.AND P1, PT, R3, RZ, P2 ;  /* 0x000000ff0300720c */ /* 0x000fe20001724270 */
[-C--:B------:R-:W-:Y:S01]  /*4f60*/  FMUL R26, R26, R88.reuse ;  /* 0x000000581a1a7220 */ /* 0x080fe20000400000 */
[----:B------:R-:W-:Y:S01]  /*4f70*/  LEA R6, P4, R104, UR4, 0x1 ;  /* 0x0000000468067c11 */ /* 0x000fe2000f8808ff */
[----:B------:R-:W-:Y:S01]  /*4f80*/  FMUL R27, R27, R88 ;  /* 0x000000581b1b7220 */ /* 0x000fe20000400000 */
[----:B------:R-:W-:Y:S01]  /*4f90*/  F2FP.F16.F32.PACK_AB R24, RZ, R24 ;  /* 0x00000018ff18723e */ /* 0x000fe200000000ff */
[-C--:B------:R-:W-:Y:S01]  /*4fa0*/  FMUL R28, R28, R88.reuse ;  /* 0x000000581c1c7220 */ /* 0x080fe20000400000 */
[----:B------:R-:W-:Y:S01]  /*4fb0*/  LEA.HI.X R7, R104, UR5, R115, 0x1, P4 ;  /* 0x0000000568077c11 */ /* 0x000fe2000a0f0c73 */
[-C--:B------:R-:W-:Y:S01]  /*4fc0*/  FMUL R29, R29, R88.reuse ;  /* 0x000000581d1d7220 */ /* 0x080fe20000400000 */
[----:B------:R-:W-:Y:S01]  /*4fd0*/  F2FP.F16.F32.PACK_AB R25, RZ, R25 ;  /* 0x00000019ff19723e */ /* 0x000fe200000000ff */
[-C--:B------:R-:W-:Y:S01]  /*4fe0*/  FMUL R30, R30, R88.reuse ;  /* 0x000000581e1e7220 */ /* 0x080fe20000400000 */
[----:B------:R-:W-:Y:S01]  /*4ff0*/  ISETP.GT.AND P2, PT, R3, 0x8, P2 ;  /* 0x000000080300780c */ /* 0x000fe20001744270 */
[----:B------:R-:W-:Y:S01]  /*5000*/  @P3 STG.E.U16 desc[UR38][R6.64], R24 ;  /* 0x0000001806003986 */ /* 0x000fe2000c101526 */
[C---:B------:R-:W-:Y:S01]  /*5010*/  SHF.L.U64.HI R5, R90.reuse, 0x1, R91 ;  /* 0x000000015a057819 */ /* 0x040fe2000001025b */
[----:B------:R-:W-:Y:S01]  /*5020*/  FMUL R31, R31, R88 ;  /* 0x000000581f1f7220 */ /* 0x000fe20000400000 */
[----:B------:R-:W-:Y:S01]  /*5030*/  LEA R8, P3, R90, R6, 0x1 ;  /* 0x000000065a087211 */ /* 0x000fe200078608ff */
[----:B------:R-:W-:Y:S01]  /*5040*/  @P1 STG.E.U16 desc[UR38][R6.64+0x2], R25 ;  /* 0x0000021906001986 */ /* 0x000fe2000c101526 */
[----:B------:R-:W-:Y:S01]  /*5050*/  ISETP.GT.AND P1, PT, R3, 0x8, P0 ;  /* 0x000000080300780c */ /* 0x000fe20000724270 */
[----:B------:R-:W-:Y:S01]  /*5060*/  FMUL R32, R32, R88 ;  /* 0x0000005820207220 */ /* 0x000fe20000400000 */
[----:B------:R-:W-:Y:S01]  /*5070*/  F2FP.F16.F32.PACK_AB R26, RZ, R26 ;  /* 0x0000001aff1a723e */ /* 0x000fe200000000ff */
[----:B------:R-:W-:Y:S01]  /*5080*/  IMAD.X R9, R5, 0x1, R7, P3 ;  /* 0x0000000105097824 */ /* 0x000fe200018e0607 */
[----:B------:R-:W-:Y:S01]  /*5090*/  F2FP.F16.F32.PACK_AB R27, RZ, R27 ;  /* 0x0000001bff1b723e */ /* 0x000fe200000000ff */
[-C--:B------:R-:W-:Y:S01]  /*50a0*/  FMUL R33, R33, R88.reuse ;  /* 0x0000005821217220 */ /* 0x080fe20000400000 */
[----:B------:R-:W-:Y:S01]  /*50b0*/  ISETP.GT.AND P0, PT, R4, 0x8, PT ;  /* 0x000000080400780c */ /* 0x000fe20003f04270 */
[----:B------:R-:W-:Y:S01]  /*50c0*/  FMUL R34, R34, R88 ;  /* 0x0000005822227220 */ /* 0x000fe20000400000 */
[----:B------:R-:W-:Y:S01]  /*50d0*/  F2FP.F16.F32.PACK_AB R28, RZ, R28 ;  /* 0x0000001cff1c723e */ /* 0x000fe200000000ff */
[-C--:B------:R-:W-:Y:S01]  /*50e0*/  FMUL R35, R35, R88.reuse ;  /* 0x0000005823237220 */ /* 0x080fe20000400000 */
[C---:B------:R-:W-:Y:S01]  /*50f0*/  ISETP.GT.AND P4, PT, R3.reuse, RZ, P0 ;  /* 0x000000ff0300720c */ /* 0x040fe20000784270 */
[-C--:B------:R-:W-:Y:S01]  /*5100*/  FMUL R36, R36, R88.reuse ;  /* 0x0000005824247220 */ /* 0x080fe20000400000 */
[----:B------:R-:W-:Y:S01]  /*5110*/  F2FP.F16.F32.PACK_AB R29, RZ, R29 ;  /* 0x0000001dff1d723e */ /* 0x000fe200000000ff */
[----:B------:R-:W-:Y:S01]  /*5120*/  @P1 STG.E.U16 desc[UR38][R8.64], R26 ;  /* 0x0000001a08001986 */ /* 0x000fe2000c101526 */
[----:B------:R-:W-:Y:S01]  /*5130*/  ISETP.GT.AND P1, PT, R3, 0x8, P0 ;  /* 0x000000080300780c */ /* 0x000fe20000724270 */
[----:B------:R-:W-:Y:S01]  /*5140*/  FMUL R37, R37, R88 ;  /* 0x0000005825257220 */ /* 0x000fe20000400000 */
[----:B------:R-:W-:Y:S01]  /*5150*/  F2FP.F16.F32.PACK_AB R30, RZ, R30 ;  /* 0x0000001eff1e723e */ /* 0x000fe200000000ff */
[----:B------:R-:W-:Y:S01]  /*5160*/  @P2 STG.E.U16 desc[UR38][R8.64+0x2], R27 ;  /* 0x0000021b08002986 */ /* 0x000fe2000c101526 */
[----:B------:R-:W-:Y:S01]  /*5170*/  ISETP.GT.AND P2, PT, R4, 0x9, PT ;  /* 0x000000090400780c */ /* 0x000fe20003f44270 */
[-C--:B------:R-:W-:Y:S01]  /*5180*/  FMUL R38, R38, R88.reuse ;  /* 0x0000005826267220 */ /* 0x080fe20000400000 */
[----:B------:R-:W-:Y:S01]  /*5190*/  F2FP.F16.F32.PACK_AB R31, RZ, R31 ;  /* 0x0000001fff1f723e */ /* 0x000fe200000000ff */
[-C--:B------:R-:W-:Y:S01]  /*51a0*/  FMUL R39, R39, R88.reuse ;  /* 0x0000005827277220 */ /* 0x080fe20000400000 */
[C---:B------:R-:W-:Y:S01]  /*51b0*/  ISETP.GT.AND P3, PT, R3.reuse, RZ, P2 ;  /* 0x000000ff0300720c */ /* 0x040fe20001764270 */
[----:B------:R-:W-:Y:S01]  /*51c0*/  @P4 STG.E.U16 desc[UR38][R6.64+0x10], R28 ;  /* 0x0000101c06004986 */ /* 0x000fe2000c101526 */
[----:B------:R-:W-:Y:S01]  /*51d0*/  ISETP.GT.AND P2, PT, R3, 0x8, P2 ;  /* 0x000000080300780c */ /* 0x000fe20001744270 */
[-C--:B------:R-:W-:Y:S01]  /*51e0*/  FMUL R40, R40, R88.reuse ;  /* 0x0000005828287220 */ /* 0x080fe20000400000 */
[----:B------:R-:W-:Y:S01]  /*51f0*/  ISETP.GT.AND P0, PT, R4, 0x10, PT ;  /* 0x000000100400780c */ /* 0x000fe20003f04270 */
[----:B------:R-:W-:Y:S01]  /*5200*/  FMUL R41, R41, R88 ;  /* 0x0000005829297220 */ /* 0x000fe20000400000 */
[----:B------:R-:W-:Y:S01]  /*5210*/  F2FP.F16.F32.PACK_AB R32, RZ, R32 ;  /* 0x00000020ff20723e */ /* 0x000fe200000000ff */
[-C--:B------:R-:W-:Y:S01]  /*5220*/  FMUL R42, R42, R88.reuse ;  /* 0x000000582a2a7220 */ /* 0x080fe20000400000 */
[----:B------:R-:W-:Y:S01]  /*5230*/  ISETP.GT.AND P4, PT, R3, RZ, P0 ;  /* 0x000000ff0300720c */ /* 0x000fe20000784270 */
[-C--:B------:R-:W-:Y:S01]  /*5240*/  FMUL R43, R43, R88.reuse ;  /* 0x000000582b2b7220 */ /* 0x080fe20000400000 */
[----:B------:R-:W-:Y:S01]  /*5250*/  F2FP.F16.F32.PACK_AB R33, RZ, R33 ;  /* 0x00000021ff21723e */ /* 0x000fe200000000ff */
[----:B------:R-:W-:Y:S01]  /*5260*/  FMUL R44, R44, R88 ;  /* 0x000000582c2c7220 */ /* 0x000fe20000400000 */
[----:B------:R-:W-:Y:S01]  /*5270*/  F2FP.F16.F32.PACK_AB R34, RZ, R34 ;  /* 0x00000022ff22723e */ /* 0x000fe200000000ff */
[----:B------:R-:W-:Y:S01]  /*5280*/  @P3 STG.E.U16 desc[UR38][R6.64+0x12], R29 ;  /* 0x0000121d06003986 */ /* 0x000fe2000c101526 */
[----:B------:R-:W-:Y:S01]  /*5290*/  ISETP.GT.AND P3, PT, R4, 0x11, PT ;  /* 0x000000110400780c */ /* 0x000fe20003f64270 */
[-C--:B------:R-:W-:Y:S01]  /*52a0*/  FMUL R45, R45, R88.reuse ;  /* 0x000000582d2d7220 */ /* 0x080fe20000400000 */
[----:B------:R-:W-:Y:S01]  /*52b0*/  F2FP.F16.F32.PACK_AB R35, RZ, R35 ;  /* 0x00000023ff23723e */ /* 0x000fe200000000ff */
[----:B------:R-:W-:Y:S01]  /*52c0*/  @P1 STG.E.U16 desc[UR38][R8.64+0x10], R30 ;  /* 0x0000101e08001986 */ /* 0x000fe2000c101526 */
[C---:B------:R-:W-:Y:S01]  /*52d0*/  ISETP.GT.AND P1, PT, R3.reuse, 0x8, P0 ;  /* 0x000000080300780c */ /* 0x040fe20000724270 */
[-C--:B------:R-:W-:Y:S01]  /*52e0*/  FMUL R46, R46, R88.reuse ;  /* 0x000000582e2e7220 */ /* 0x080fe20000400000 */
[----:B------:R-:W-:Y:S01]  /*52f0*/  ISETP.GT.AND P0, PT, R4, 0x18, PT ;  /* 0x000000180400780c */ /* 0x000fe20003f04270 */
[----:B------:R-:W-:Y:S01]  /*5300*/  @P2 STG.E.U16 desc[UR38][R8.64+0x12], R31 ;  /* 0x0000121f08002986 */ /* 0x000fe2000c101526 */
[----:B------:R-:W-:Y:S01]  /*5310*/  ISETP.GT.AND P2, PT, R3, RZ, P3 ;  /* 0x000000ff0300720c */ /* 0x000fe20001f44270 */
[-C--:B------:R-:W-:Y:S01]  /*5320*/  FMUL R47, R47, R88.reuse ;  /* 0x000000582f2f7220 */ /* 0x080fe20000400000 */
[C---:B------:R-:W-:Y:S01]  /*5330*/  ISETP.GT.AND P3, PT, R3.reuse, 0x8, P3 ;  /* 0x000000080300780c */ /* 0x040fe20001f64270 */
[----:B------:R-:W-:Y:S01]  /*5340*/  @P4 STG.E.U16 desc[UR38][R6.64+0x20], R32 ;  /* 0x0000202006004986 */ /* 0x000fe2000c101526 */
[----:B------:R-:W-:Y:S01]  /*5350*/  ISETP.GT.AND P4, PT, R3, RZ, P0 ;  /* 0x000000ff0300720c */ /* 0x000fe20000784270 */
[----:B------:R-:W-:Y:S01]  /*5360*/  FMUL R48, R48, R88 ;  /* 0x0000005830307220 */ /* 0x000fe20000400000 */
[----:B------:R-:W-:Y:S01]  /*5370*/  F2FP.F16.F32.PACK_AB R36, RZ, R36 ;  /* 0x00000024ff24723e */ /* 0x000fe200000000ff */
[-C--:B------:R-:W-:Y:S01]  /*5380*/  FMUL R49, R49, R88.reuse ;  /* 0x0000005831317220 */ /* 0x080fe20000400000 */
[----:B------:R-:W-:Y:S01]  /*5390*/  F2FP.F16.F32.PACK_AB R37, RZ, R37 ;  /* 0x00000025ff25723e */ /* 0x000fe200000000ff */
[----:B------:R-:W-:Y:S01]  /*53a0*/  FMUL R50, R50, R88 ;  /* 0x0000005832327220 */ /* 0x000fe20000400000 */
[----:B------:R-:W-:Y:S01]  /*53b0*/  F2FP.F16.F32.PACK_AB R38, RZ, R38 ;  /* 0x00000026ff26723e */ /* 0x000fe200000000ff */
[----:B------:R-:W-:Y:S01]  /*53c0*/  FMUL R51, R51, R88 ;  /* 0x0000005833337220 */ /* 0x000fe20000400000 */
[----:B------:R-:W-:Y:S01]  /*53d0*/  F2FP.F16.F32.PACK_AB R39, RZ, R39 ;  /* 0x00000027ff27723e */ /* 0x000fe200000000ff */
[----:B------:R-:W-:Y:S01]  /*53e0*/  @P2 STG.E.U16 desc[UR38][R6.64+0x22], R33 ;  /* 0x0000222106002986 */ /* 0x000fe2000c101526 */
[----:B------:R-:W-:Y:S01]  /*53f0*/  F2FP.F16.F32.PACK_AB R40, RZ, R40 ;  /* 0x00000028ff28723e */ /* 0x000fe200000000ff */
[-C--:B------:R-:W-:Y:S01]  /*5400*/  FMUL R52, R52, R88.reuse ;  /* 0x0000005834347220 */ /* 0x080fe20000400000 */
[----:B------:R-:W-:Y:S01]  /*5410*/  F2FP.F16.F32.PACK_AB R41, RZ, R41 ;  /* 0x00000029ff29723e */ /* 0x000fe200000000ff */
[----:B------:R-:W-:Y:S01]  /*5420*/  @P1 STG.E.U16 desc[UR38][R8.64+0x20], R34 ;  /* 0x0000202208001986 */ /* 0x000fe2000c101526 */
[----:B------:R-:W-:Y:S01]  /*5430*/  ISETP.GT.AND P1, PT, R3, 0x8, P0 ;  /* 0x000000080300780c */ /* 0x000fe20000724270 */
[-C--:B------:R-:W-:Y:S01]  /*5440*/  FMUL R53, R53, R88.reuse ;  /* 0x0000005835357220 */ /* 0x080fe20000400000 */
[C---:B------:R-:W-:Y:S01]  /*5450*/  ISETP.GT.AND P0, PT, R4.reuse, 0x20, PT ;  /* 0x000000200400780c */ /* 0x040fe20003f04270 */
[----:B------:R-:W-:Y:S01]  /*5460*/  @P3 STG.E.U16 desc[UR38][R8.64+0x22], R35 ;  /* 0x0000222308003986 */ /* 0x000fe2000c101526 */
[----:B------:R-:W-:Y:S01]  /*5470*/  ISETP.GT.AND P3, PT, R4, 0x19, PT ;  /* 0x000000190400780c */ /* 0x000fe20003f64270 */
[----:B------:R-:W-:Y:S01]  /*5480*/  FMUL R54, R54, R88 ;  /* 0x0000005836367220 */ /* 0x000fe20000400000 */
[----:B------:R-:W-:Y:S01]  /*5490*/  F2FP.F16.F32.PACK_AB R42, RZ, R42 ;  /* 0x0000002aff2a723e */ /* 0x000fe200000000ff */
[----:B------:R-:W-:Y:S01]  /*54a0*/  @P4 STG.E.U16 desc[UR38][R6.64+0x30], R36 ;  /* 0x0000302406004986 */ /* 0x000fe2000c101526 */
[----:B------:R-:W-:Y:S01]  /*54b0*/  ISETP.GT.AND P2, PT, R3, RZ, P3 ;  /* 0x000000ff0300720c */ /* 0x000fe20001f44270 */
[-C--:B------:R-:W-:Y:S01]  /*54c0*/  FMUL R55, R55, R88.reuse ;  /* 0x0000005837377220 */ /* 0x080fe20000400000 */
[C---:B------:R-:W-:Y:S01]  /*54d0*/  ISETP.GT.AND P3, PT, R3.reuse, 0x8, P3 ;  /* 0x000000080300780c */ /* 0x040fe20001f64270 */
[-C--:B------:R-:W-:Y:S01]  /*54e0*/  FMUL R56, R56, R88.reuse ;  /* 0x0000005838387220 */ /* 0x080fe20000400000 */
[----:B------:R-:W-:Y:S01]  /*54f0*/  ISETP.GT.AND P4, PT, R3, RZ, P0 ;  /* 0x000000ff0300720c */ /* 0x000fe20000784270 */
[-C--:B------:R-:W-:Y:S01]  /*5500*/  FMUL R57, R57, R88.reuse ;  /* 0x0000005839397220 */ /* 0x080fe20000400000 */
[----:B------:R-:W-:Y:S01]  /*5510*/  F2FP.F16.F32.PACK_AB R43, RZ, R43 ;  /* 0x0000002bff2b723e */ /* 0x000fe200000000ff */
[----:B------:R-:W-:Y:S01]  /*5520*/  FMUL R58, R58, R88 ;  /* 0x000000583a3a7220 */ /* 0x000fe20000400000 */
[----:B------:R-:W-:Y:S01]  /*5530*/  F2FP.F16.F32.PACK_AB R44, RZ, R44 ;  /* 0x0000002cff2c723e */ /* 0x000fe200000000ff */
[-C--:B------:R-:W-:Y:S01]  /*5540*/  FMUL R59, R59, R88.reuse ;  /* 0x000000583b3b7220 */ /* 0x080fe20000400000 */
[----:B------:R-:W-:Y:S01]  /*5550*/  F2FP.F16.F32.PACK_AB R45, RZ, R45 ;  /* 0x0000002dff2d723e */ /* 0x000fe200000000ff */
[----:B------:R-:W-:Y:S01]  /*5560*/  FMUL R60, R60, R88 ;  /* 0x000000583c3c7220 */ /* 0x000fe20000400000 */
[----:B------:R-:W-:Y:S01]  /*5570*/  F2FP.F16.F32.PACK_AB R46, RZ, R46 ;  /* 0x0000002eff2e723e */ /* 0x000fe200000000ff */
[----:B------:R-:W-:Y:S01]  /*5580*/  @P2 STG.E.U16 desc[UR38][R6.64+0x32], R37 ;  /* 0x0000322506002986 */ /* 0x000fe2000c101526 */
[----:B------:R-:W-:Y:S01]  /*5590*/  F2FP.F16.F32.PACK_AB R47, RZ, R47 ;  /* 0x0000002fff2f723e */ /* 0x000fe200000000ff */
[----:B------:R-:W-:Y:S01]  /*55a0*/  FMUL R61, R61, R88 ;  /* 0x000000583d3d7220 */ /* 0x000fe20000400000 */
[----:B------:R-:W-:Y:S01]  /*55b0*/  F2FP.F16.F32.PACK_AB R48, RZ, R48 ;  /* 0x00000030ff30723e */ /* 0x000fe200000000ff */
[----:B------:R-:W-:Y:S01]  /*55c0*/  @P1 STG.E.U16 desc[UR38][R8.64+0x30], R38 ;  /* 0x0000302608001986 */ /* 0x000fe2000c101526 */
[----:B------:R-:W-:Y:S01]  /*55d0*/  ISETP.GT.AND P1, PT, R3, 0x8, P0 ;  /* 0x000000080300780c */ /* 0x000fe20000724270 */
[-C--:B------:R-:W-:Y:S01]  /*55e0*/  FMUL R62, R62, R88.reuse ;  /* 0x000000583e3e7220 */ /* 0x080fe20000400000 */
[C---:B------:R-:W-:Y:S01]  /*55f0*/  ISETP.GT.AND P0, PT, R4.reuse, 0x28, PT ;  /* 0x000000280400780c */ /* 0x040fe20003f04270 */
[----:B------:R-:W-:Y:S01]  /*5600*/  @P3 STG.E.U16 desc[UR38][R8.64+0x32], R39 ;  /* 0x0000322708003986 */ /* 0x000fe2000c101526 */
[----:B------:R-:W-:Y:S01]  /*5610*/  ISETP.GT.AND P3, PT, R4, 0x21, PT ;  /* 0x000000210400780c */ /* 0x000fe20003f64270 */
[-C--:B------:R-:W-:Y:S01]  /*5620*/  FMUL R63, R63, R88.reuse ;  /* 0x000000583f3f7220 */ /* 0x080fe20000400000 */
[----:B------:R-:W-:Y:S01]  /*5630*/  F2FP.F16.F32.PACK_AB R49, RZ, R49 ;  /* 0x00000031ff31723e */ /* 0x000fe200000000ff */
[----:B------:R-:W-:Y:S01]  /*5640*/  @P4 STG.E.U16 desc[UR38][R6.64+0x40], R40 ;  /* 0x0000402806004986 */ /* 0x000fe2000c101526 */
[C---:B------:R-:W-:Y:S01]  /*5650*/  ISETP.GT.AND P2, PT, R3.reuse, RZ, P3 ;  /* 0x000000ff0300720c */ /* 0x040fe20001f44270 */
[-C--:B------:R-:W-:Y:S01]  /*5660*/  FMUL R64, R64, R88.reuse ;  /* 0x0000005840407220 */ /* 0x080fe20000400000 */
[----:B------:R-:W-:Y:S01]  /*5670*/  ISETP.GT.AND P3, PT, R3, 0x8, P3 ;  /* 0x000000080300780c */ /* 0x000fe20001f64270 */
[-C--:B------:R-:W-:Y:S01]  /*5680*/  FMUL R65, R65, R88.reuse ;  /* 0x0000005841417220 */ /* 0x080fe20000400000 */
        /* <DEDUP_REMOVED lines=62> */
[----:B------:R-:W-:-:S02]  /*5a70*/  F2FP.F16.F32.PACK_AB R68, RZ, R68 ;  /* 0x00000044ff44723e */ /* 0x000fc400000000ff */
[----:B------:R-:W-:Y:S01]  /*5a80*/  F2FP.F16.F32.PACK_AB R69, RZ, R69 ;  /* 0x00000045ff45723e */ /* 0x000fe200000000ff */
[----:B------:R-:W-:Y:S01]  /*5a90*/  @P1 STG.E.U16 desc[UR38][R8.64+0x60], R50 ;  /* 0x0000603208001986 */ /* 0x000fe2000c101526 */
[C---:B------:R-:W-:Y:S02]  /*5aa0*/  ISETP.GT.AND P1, PT, R3.reuse, 0x8, P0 ;  /* 0x000000080300780c */ /* 0x040fe40000724270 */
[C---:B------:R-:W-:Y:S01]  /*5ab0*/  ISETP.GT.AND P0, PT, R4.reuse, 0x40, PT ;  /* 0x000000400400780c */ /* 0x040fe20003f04270 */
[----:B------:R-:W-:Y:S01]  /*5ac0*/  @P3 STG.E.U16 desc[UR38][R8.64+0x62], R51 ;  /* 0x0000623308003986 */ /* 0x000fe2000c101526 */
[----:B------:R-:W-:Y:S02]  /*5ad0*/  ISETP.GT.AND P3, PT, R4, 0x39, PT ;  /* 0x000000390400780c */ /* 0x000fe40003f64270 */
[----:B------:R-:W-:Y:S01]  /*5ae0*/  F2FP.F16.F32.PACK_AB R70, RZ, R70 ;  /* 0x00000046ff46723e */ /* 0x000fe200000000ff */
[----:B------:R-:W-:Y:S01]  /*5af0*/  @P4 STG.E.U16 desc[UR38][R6.64+0x70], R52 ;  /* 0x0000703406004986 */ /* 0x000fe2000c101526 */
[----:B------:R-:W-:-:S02]  /*5b00*/  ISETP.GT.AND P2, PT, R3, RZ, P3 ;  /* 0x000000ff0300720c */ /* 0x000fc40001f44270 */
[C---:B------:R-:W-:Y:S02]  /*5b10*/  ISETP.GT.AND P3, PT, R3.reuse, 0x8, P3 ;  /* 0x000000080300780c */ /* 0x040fe40001f64270 */
[----:B------:R-:W-:Y:S02]  /*5b20*/  ISETP.GT.AND P4, PT, R3, RZ, P0 ;  /* 0x000000ff0300720c */ /* 0x000fe40000784270 */
[----:B------:R-:W-:Y:S02]  /*5b30*/  F2FP.F16.F32.PACK_AB R71, RZ, R71 ;  /* 0x00000047ff47723e */ /* 0x000fe400000000ff */
[----:B------:R-:W-:Y:S02]  /*5b40*/  F2FP.F16.F32.PACK_AB R72, RZ, R72 ;  /* 0x00000048ff48723e */ /* 0x000fe400000000ff */
[----:B------:R-:W-:Y:S02]  /*5b50*/  F2FP.F16.F32.PACK_AB R73, RZ, R73 ;  /* 0x00000049ff49723e */ /* 0x000fe400000000ff */
        /* <DEDUP_REMOVED lines=33> */
[----:B------:R-:W-:-:S03]  /*5d70*/  F2FP.F16.F32.PACK_AB R87, RZ, R87 ;  /* 0x00000057ff57723e */ /* 0x000fc600000000ff */
[----:B------:R-:W-:Y:S04]  /*5d80*/  @P2 STG.E.U16 desc[UR38][R6.64+0x92], R61 ;  /* 0x0000923d06002986 */ /* 0x000fe8000c101526 */
[----:B------:R-:W-:Y:S01]  /*5d90*/  @P1 STG.E.U16 desc[UR38][R8.64+0x90], R62 ;  /* 0x0000903e08001986 */ /* 0x000fe2000c101526 */
[----:B------:R-:W-:Y:S02]  /*5da0*/  ISETP.GT.AND P1, PT, R3, 0x8, P0 ;  /* 0x000000080300780c */ /* 0x000fe40000724270 */
[C---:B------:R-:W-:Y:S01]  /*5db0*/  ISETP.GT.AND P0, PT, R4.reuse, 0x58, PT ;  /* 0x000000580400780c */ /* 0x040fe20003f04270 */
[----:B------:R-:W-:Y:S01]  /*5dc0*/  @P3 STG.E.U16 desc[UR38][R8.64+0x92], R63 ;  /* 0x0000923f08003986 */ /* 0x000fe2000c101526 */
[----:B------:R-:W-:-:S03]  /*5dd0*/  ISETP.GT.AND P3, PT, R4, 0x51, PT ;  /* 0x000000510400780c */ /* 0x000fc60003f64270 */
[----:B------:R-:W-:Y:S01]  /*5de0*/  @P4 STG.E.U16 desc[UR38][R6.64+0xa0], R64 ;  /* 0x0000a04006004986 */ /* 0x000fe2000c101526 */
[C---:B------:R-:W-:Y:S02]  /*5df0*/  ISETP.GT.AND P2, PT, R3.reuse, RZ, P3 ;  /* 0x000000ff0300720c */ /* 0x040fe40001f44270 */
[C---:B------:R-:W-:Y:S02]  /*5e00*/  ISETP.GT.AND P3, PT, R3.reuse, 0x8, P3 ;  /* 0x000000080300780c */ /* 0x040fe40001f64270 */
[----:B------:R-:W-:-:S09]  /*5e10*/  ISETP.GT.AND P4, PT, R3, RZ, P0 ;  /* 0x000000ff0300720c */ /* 0x000fd20000784270 */
        /* <DEDUP_REMOVED lines=9> */
[C---:B------:R-:W-:Y:S02]  /*5eb0*/  ISETP.GT.AND P3, PT, R3.reuse, RZ, P0 ;  /* 0x000000ff0300720c */ /* 0x040fe40000764270 */
[----:B------:R-:W-:-:S07]  /*5ec0*/  ISETP.GT.AND P0, PT, R3, 0x8, P0 ;  /* 0x000000080300780c */ /* 0x000fce0000704270 */
[----:B------:R-:W-:Y:S04]  /*5ed0*/  @P2 STG.E.U16 desc[UR38][R6.64+0xb2], R69 ;  /* 0x0000b24506002986 */ /* 0x000fe8000c101526 */
[----:B------:R-:W-:Y:S01]  /*5ee0*/  @P1 STG.E.U16 desc[UR38][R8.64+0xb0], R70 ;  /* 0x0000b04608001986 */ /* 0x000fe2000c101526 */
[----:B------:R-:W-:-:S03]  /*5ef0*/  ISETP.GT.AND P1, PT, R4, 0x68, PT ;  /* 0x000000680400780c */ /* 0x000fc60003f24270 */
        /* <DEDUP_REMOVED lines=11> */
[C---:B------:R-:W-:Y:S02]  /*5fb0*/  ISETP.GT.AND P2, PT, R3.reuse, RZ, P0 ;  /* 0x000000ff0300720c */ /* 0x040fe40000744270 */
[----:B------:R-:W-:Y:S01]  /*5fc0*/  ISETP.GT.AND P0, PT, R3, 0x8, P0 ;  /* 0x000000080300780c */ /* 0x000fe20000704270 */
[----:B------:R-:W-:Y:S01]  /*5fd0*/  @P3 STG.E.U16 desc[UR38][R6.64+0xd0], R76 ;  /* 0x0000d04c06003986 */ /* 0x000fe2000c101526 */
[----:B------:R-:W-:-:S04]  /*5fe0*/  ISETP.GT.AND P3, PT, R4, 0x70, PT ;  /* 0x000000700400780c */ /* 0x000fc80003f64270 */
[C---:B------:R-:W-:Y:S02]  /*5ff0*/  ISETP.GT.AND P4, PT, R3.reuse, RZ, P3 ;  /* 0x000000ff0300720c */ /* 0x040fe40001f84270 */
[----:B------:R-:W-:-:S03]  /*6000*/  ISETP.GT.AND P3, PT, R3, 0x8, P3 ;  /* 0x000000080300780c */ /* 0x000fc60001f64270 */
[----:B------:R-:W-:Y:S01]  /*6010*/  @P2 STG.E.U16 desc[UR38][R6.64+0xd2], R77 ;  /* 0x0000d24d06002986 */ /* 0x000fe2000c101526 */
[----:B------:R-:W-:-:S03]  /*6020*/  ISETP.GT.AND P2, PT, R4, 0x79, PT ;  /* 0x000000790400780c */ /* 0x000fc60003f44270 */
[----:B------:R-:W-:Y:S01]  /*6030*/  @P1 STG.E.U16 desc[UR38][R8.64+0xd0], R78 ;  /* 0x0000d04e08001986 */ /* 0x000fe2000c101526 */
[----:B------:R-:W-:-:S03]  /*6040*/  ISETP.GT.AND P1, PT, R4, 0x78, PT ;  /* 0x000000780400780c */ /* 0x000fc60003f24270 */
[----:B------:R-:W-:Y:S01]  /*6050*/  @P0 STG.E.U16 desc[UR38][R8.64+0xd2], R79 ;  /* 0x0000d24f08000986 */ /* 0x000fe2000c101526 */
[----:B------:R-:W-:-:S03]  /*6060*/  ISETP.GT.AND P0, PT, R4, 0x71, PT ;  /* 0x000000710400780c */ /* 0x000fc60003f04270 */
[----:B------:R-:W-:Y:S01]  /*6070*/  @P4 STG.E.U16 desc[UR38][R6.64+0xe0], R80 ;  /* 0x0000e05006004986 */ /* 0x000fe2000c101526 */
[C---:B------:R-:W-:Y:S02]  /*6080*/  ISETP.GT.AND P4, PT, R3.reuse, RZ, P0 ;  /* 0x000000ff0300720c */ /* 0x040fe40000784270 */
[----:B------:R-:W-:-:S11]  /*6090*/  ISETP.GT.AND P0, PT, R3, 0x8, P0 ;  /* 0x000000080300780c */ /* 0x000fd60000704270 */
[----:B------:R-:W-:Y:S02]  /*60a0*/  @P4 IMAD.MOV.U32 R4, RZ, RZ, R6 ;  /* 0x000000ffff044224 */ /* 0x000fe400078e0006 */
[----:B------:R-:W-:-:S05]  /*60b0*/  @P4 IMAD.MOV.U32 R5, RZ, RZ, R7 ;  /* 0x000000ffff054224 */ /* 0x000fca00078e0007 */
[----:B------:R0:W-:Y:S01]  /*60c0*/  @P4 STG.E.U16 desc[UR38][R4.64+0xe2], R81 ;  /* 0x0000e25104004986 */ /* 0x0001e2000c101526 */
[C---:B------:R-:W-:Y:S02]  /*60d0*/  ISETP.GT.AND P4, PT, R3.reuse, RZ, P2 ;  /* 0x000000ff0300720c */ /* 0x040fe40001784270 */
[----:B------:R-:W-:Y:S01]  /*60e0*/  ISETP.GT.AND P2, PT, R3, 0x8, P2 ;  /* 0x000000080300780c */ /* 0x000fe20001744270 */
[----:B0-----:R-:W-:Y:S02]  /*60f0*/  @P3 IMAD.MOV.U32 R4, RZ, RZ, R8 ;  /* 0x000000ffff043224 */ /* 0x001fe400078e0008 */
[----:B------:R-:W-:-:S05]  /*6100*/  @P3 IMAD.MOV.U32 R5, RZ, RZ, R9 ;  /* 0x000000ffff053224 */ /* 0x000fca00078e0009 */
[----:B------:R0:W-:Y:S01]  /*6110*/  @P3 STG.E.U16 desc[UR38][R4.64+0xe0], R82 ;  /* 0x0000e05204003986 */ /* 0x0001e2000c101526 */
[C---:B------:R-:W-:Y:S02]  /*6120*/  ISETP.GT.AND P3, PT, R3.reuse, RZ, P1 ;  /* 0x000000ff0300720c */ /* 0x040fe40000f64270 */
[----:B------:R-:W-:Y:S01]  /*6130*/  ISETP.GT.AND P1, PT, R3, 0x8, P1 ;  /* 0x000000080300780c */ /* 0x000fe20000f24270 */
[----:B0-----:R-:W-:Y:S02]  /*6140*/  @P0 IMAD.MOV.U32 R4, RZ, RZ, R8 ;  /* 0x000000ffff040224 */ /* 0x001fe400078e0008 */
[----:B------:R-:W-:-:S05]  /*6150*/  @P0 IMAD.MOV.U32 R5, RZ, RZ, R9 ;  /* 0x000000ffff050224 */ /* 0x000fca00078e0009 */
[----:B------:R0:W-:Y:S03]  /*6160*/  @P0 STG.E.U16 desc[UR38][R4.64+0xe2], R83 ;  /* 0x0000e25304000986 */ /* 0x0001e6000c101526 */
[----:B0-----:R-:W-:Y:S02]  /*6170*/  @P3 IMAD.MOV.U32 R4, RZ, RZ, R6 ;  /* 0x000000ffff043224 */ /* 0x001fe400078e0006 */
[----:B------:R-:W-:-:S05]  /*6180*/  @P3 IMAD.MOV.U32 R5, RZ, RZ, R7 ;  /* 0x000000ffff053224 */ /* 0x000fca00078e0007 */
[----:B------:R0:W-:Y:S04]  /*6190*/  @P3 STG.E.U16 desc[UR38][R4.64+0xf0], R84 ;  /* 0x0000f05404003986 */ /* 0x0001e8000c101526 */
[----:B------:R4:W-:Y:S01]  /*61a0*/  @P4 STG.E.U16 desc[UR38][R6.64+0xf2], R85 ;  /* 0x0000f25506004986 */ /* 0x0009e2000c101526 */
[----:B0-----:R-:W-:Y:S02]  /*61b0*/  @P1 IMAD.MOV.U32 R4, RZ, RZ, R8 ;  /* 0x000000ffff041224 */ /* 0x001fe400078e0008 */
[----:B------:R-:W-:-:S05]  /*61c0*/  @P1 IMAD.MOV.U32 R5, RZ, RZ, R9 ;  /* 0x000000ffff051224 */ /* 0x000fca00078e0009 */
[----:B------:R4:W-:Y:S04]  /*61d0*/  @P1 STG.E.U16 desc[UR38][R4.64+0xf0], R86 ;  /* 0x0000f05604001986 */ /* 0x0009e8000c101526 */
[----:B------:R4:W-:Y:S02]  /*61e0*/  @P2 STG.E.U16 desc[UR38][R8.64+0xf2], R87 ;  /* 0x0000f25708002986 */ /* 0x0009e4000c101526 */
.L_x_160:
[----:B------:R-:W-:Y:S05]  /*61f0*/  BSYNC B0 ;  /* 0x0000000000007941 */ /* 0x000fea0003800000 */
.L_x_34:
[----:B------:R-:W-:Y:S01]  /*6200*/  IADD3 R16, P0, R16, UR36, RZ ;  /* 0x0000002410107c10 */ /* 0x000fe2000ff1e0ff */
[----:B------:R-:W-:Y:S01]  /*6210*/  ULDC.64 UR4, c[0x0][0x650] ;  /* 0x0001940000047ab9 */ /* 0x000fe20000000a00 */
[----:B------:R-:W-:Y:S01]  /*6220*/  PRMT R3, RZ, 0x7610, R3 ;  /* 0x00007610ff037816 */ /* 0x000fe20000000003 */
[----:B------:R-:W-:Y:S01]  /*6230*/  IMAD.MOV.U32 R100, RZ, RZ, -0x1 ;  /* 0xffffffffff647424 */ /* 0x000fe200078e00ff */
[----:B------:R-:W-:Y:S01]  /*6240*/  IADD3.X R17, R17, UR42, RZ, P0, !PT ;  /* 0x0000002a11117c10 */ /* 0x000fe200087fe4ff */
[----:B------:R-:W-:Y:S01]  /*6250*/  IMAD.MOV.U32 R99, RZ, RZ, -0x1 ;  /* 0xffffffffff637424 */ /* 0x000fe200078e00ff */
[----:B------:R-:W-:-:S04]  /*6260*/  ISETP.GE.U32.AND P0, PT, R16, UR4, PT ;  /* 0x0000000410007c0c */ /* 0x000fc8000bf06070 */
[----:B------:R-:W-:-:S13]  /*6270*/  ISETP.GE.U32.AND.EX P0, PT, R17, UR5, PT, P0 ;  /* 0x0000000511007c0c */ /* 0x000fda000bf06100 */
[----:B------:R-:W-:Y:S05]  /*6280*/  @P0 BRA `(.L_x_161) ;  /* 0x00000004004c0947 */ /* 0x000fea0003800000 */
[----:B------:R-:W0:Y:S01]  /*6290*/  LDC.64 R10, c[0x0][0x628] ;  /* 0x00018a00ff0a7b82 */ /* 0x000e220000000a00 */
[----:B---3--:R-:W3:Y:S01]  /*62a0*/  S2R R12, SR_CTAID.X ;  /* 0x00000000000c7919 */ /* 0x008ee20000002500 */
[----:B-12-4-:R-:W-:Y:S02]  /*62b0*/  IMAD.MOV.U32 R8, RZ, RZ, R16 ;  /* 0x000000ffff087224 */ /* 0x016fe400078e0010 */
[----:B------:R-:W-:Y:S01]  /*62c0*/  IMAD.MOV.U32 R9, RZ, RZ, R17 ;  /* 0x000000ffff097224 */ /* 0x000fe200078e0011 */
[----:B------:R-:W1:Y:S03]  /*62d0*/  S2R R20, SR_CTAID.Y ;  /* 0x0000000000147919 */ /* 0x000e660000002600 */
[----:B------:R-:W2:Y:S08]  /*62e0*/  LDC R0, c[0x0][0x630] ;  /* 0x00018c00ff007b82 */ /* 0x000eb00000000800 */
[----:B------:R-:W4:Y:S01]  /*62f0*/  LDC.64 R14, c[0x0][0x620] ;  /* 0x00018800ff0e7b82 */ /* 0x000f220000000a00 */
[----:B0-----:R-:W-:-:S04]  /*6300*/  ISETP.NE.U32.AND P0, PT, R10, RZ, PT ;  /* 0x000000ff0a00720c */ /* 0x001fc80003f05070 */
[----:B------:R-:W-:-:S13]  /*6310*/  ISETP.NE.AND.EX P0, PT, R11, RZ, PT, P0 ;  /* 0x000000ff0b00720c */ /* 0x000fda0003f05300 */
[----:B-1234-:R-:W-:Y:S05]  /*6320*/  @!P0 BRA `(.L_x_162) ;  /* 0x0000000000288947 */ /* 0x01efea0003800000 */
        /* <DEDUP_REMOVED lines=10> */
.L_x_162:
[-CC-:B------:R-:W-:Y:S01]  /*63d0*/  SHF.R.U64 R99, R8, R0.reuse, R9.reuse ;  /* 0x0000000008637219 */ /* 0x180fe20000001209 */
[----:B------:R-:W0:Y:S01]  /*63e0*/  LDC.64 R26, c[0x0][0x640] ;  /* 0x00019000ff1a7b82 */ /* 0x000e220000000a00 */
[----:B------:R-:W-:Y:S01]  /*63f0*/  SHF.R.U32.HI R0, RZ, R0, R9 ;  /* 0x00000000ff007219 */ /* 0x000fe20000011609 */
[----:B------:R-:W-:Y:S01]  /*6400*/  ULDC UR4, c[0x0][0x150] ;  /* 0x0000540000047ab9 */ /* 0x000fe20000000800 */
[----:B------:R-:W-:Y:S02]  /*6410*/  IADD3 R3, P0, RZ, -R99, RZ ;  /* 0x80000063ff037210 */ /* 0x000fe40007f1e0ff */
[----:B------:R-:W-:-:S03]  /*6420*/  I2FP.F32.U32 R7, R12 ;  /* 0x0000000c00077245 */ /* 0x000fc60000201000 */
[----:B------:R-:W1:Y:S01]  /*6430*/  LDC R6, c[0x0][0x618] ;  /* 0x00018600ff067b82 */ /* 0x000e620000000800 */
[----:B------:R-:W-:Y:S02]  /*6440*/  IMAD.X R5, RZ, RZ, ~R0, P0 ;  /* 0x000000ffff057224 */ /* 0x000fe400000e0e00 */
[----:B------:R-:W-:Y:S01]  /*6450*/  FMUL R7, R7, UR4 ;  /* 0x0000000407077c20 */ /* 0x000fe20008400000 */
[----:B------:R-:W-:Y:S01]  /*6460*/  ULDC UR4, c[0x0][0x154] ;  /* 0x0000550000047ab9 */ /* 0x000fe20000000800 */
[-C--:B------:R-:W-:Y:S02]  /*6470*/  IMAD R0, R5, R14.reuse, RZ ;  /* 0x0000000e05007224 */ /* 0x080fe400078e02ff */
[C---:B------:R-:W-:Y:S01]  /*6480*/  IMAD.WIDE.U32 R4, R3.reuse, R14, R16 ;  /* 0x0000000e03047225 */ /* 0x040fe200078e0010 */
[----:B------:R-:W2:Y:S01]  /*6490*/  LDC R11, c[0x0][0x608] ;  /* 0x00018200ff0b7b82 */ /* 0x000ea20000000800 */
[----:B------:R-:W3:Y:S02]  /*64a0*/  F2I.U32.TRUNC.NTZ R7, R7 ;  /* 0x0000000700077305 */ /* 0x000ee4000020f000 */
[----:B------:R-:W-:-:S04]  /*64b0*/  IMAD R3, R3, R15, R0 ;  /* 0x0000000f03037224 */ /* 0x000fc800078e0200 */
[----:B------:R-:W-:Y:S01]  /*64c0*/  IMAD.IADD R3, R5, 0x1, R3 ;  /* 0x0000000105037824 */ /* 0x000fe200078e0203 */
[----:B------:R-:W4:Y:S01]  /*64d0*/  LDC R8, c[0x0][0x658] ;  /* 0x00019600ff087b82 */ /* 0x000f220000000800 */
[----:B------:R-:W-:Y:S02]  /*64e0*/  I2FP.F32.U32 R5, R20 ;  /* 0x0000001400057245 */ /* 0x000fe40000201000 */
[----:B0-----:R-:W-:-:S04]  /*64f0*/  ISETP.NE.U32.AND P0, PT, R26, RZ, PT ;  /* 0x000000ff1a00720c */ /* 0x001fc80003f05070 */
[----:B------:R-:W-:Y:S01]  /*6500*/  ISETP.NE.AND.EX P0, PT, R27, RZ, PT, P0 ;  /* 0x000000ff1b00720c */ /* 0x000fe20003f05300 */
[----:B------:R-:W0:Y:S01]  /*6510*/  LDC R9, c[0x0][0x144] ;  /* 0x00005100ff097b82 */ /* 0x000e220000000800 */
[-C--:B-1----:R-:W-:Y:S01]  /*6520*/  SHF.R.U64 R13, R4, R6.reuse, R3 ;  /* 0x00000006040d7219 */ /* 0x082fe20000001203 */
[----:B---3--:R-:W-:Y:S01]  /*6530*/  IMAD.MOV R7, RZ, RZ, -R7 ;  /* 0x000000ffff077224 */ /* 0x008fe200078e0a07 */
[----:B------:R-:W-:Y:S01]  /*6540*/  SHF.R.U32.HI R0, RZ, R6, R3 ;  /* 0x00000006ff007219 */ /* 0x000fe20000011603 */
[----:B------:R-:W-:-:S04]  /*6550*/  FMUL R6, R5, UR4 ;  /* 0x0000000405067c20 */ /* 0x000fc80008400000 */
[----:B------:R-:W1:Y:S01]  /*6560*/  LDC R21, c[0x0][0x148] ;  /* 0x00005200ff157b82 */ /* 0x000e620000000800 */
[----:B------:R3:W0:Y:S01]  /*6570*/  F2I.U32.TRUNC.NTZ R14, R6 ;  /* 0x00000006000e7305 */ /* 0x000622000020f000 */
[-CC-:B--2---:R-:W-:Y:S02]  /*6580*/  SHF.R.U64 R10, R13, R11.reuse, R0.reuse ;  /* 0x0000000b0d0a7219 */ /* 0x184fe40000001200 */
[----:B------:R-:W-:-:S04]  /*6590*/  SHF.R.U32.HI R3, RZ, R11, R0 ;  /* 0x0000000bff037219 */ /* 0x000fc80000011600 */
[----:B-----5:R-:W2:Y:S01]  /*65a0*/  LDC R24, c[0x0][0x648] ;  /* 0x00019200ff187b82 */ /* 0x020ea20000000800 */
[-CC-:B----4-:R-:W-:Y:S02]  /*65b0*/  SHF.R.U64 R15, R10, R8.reuse, R3.reuse ;  /* 0x000000080a0f7219 */ /* 0x190fe40000001203 */
[----:B------:R-:W-:-:S03]  /*65c0*/  SHF.R.U32.HI R5, RZ, R8, R3 ;  /* 0x00000008ff057219 */ /* 0x000fc60000011603 */
[----:B------:R-:W-:Y:S02]  /*65d0*/  IMAD.MOV.U32 R4, RZ, RZ, R15 ;  /* 0x000000ffff047224 */ /* 0x000fe400078e000f */
[----:B------:R-:W4:Y:S01]  /*65e0*/  LDC R28, c[0x0][0x638] ;  /* 0x00018e00ff1c7b82 */ /* 0x000f220000000800 */
[----:B0-----:R-:W-:-:S07]  /*65f0*/  IMAD R25, R9, R7, R12 ;  /* 0x0000000709197224 */ /* 0x001fce00078e020c */
[----:B------:R-:W0:Y:S08]  /*6600*/  LDC R29, c[0x0][0x610] ;  /* 0x00018400ff1d7b82 */ /* 0x000e300000000800 */
[----:B------:R-:W0:Y:S01]  /*6610*/  LDC R30, c[0x0][0x600] ;  /* 0x00018000ff1e7b82 */ /* 0x000e220000000800 */
[----:B-1-3--:R-:W-:Y:S05]  /*6620*/  @!P0 BRA `(.L_x_163) ;  /* 0x0000000000288947 */ /* 0x00afea0003800000 */
[----:B------:R-:W1:Y:S02]  /*6630*/  LDC R0, c[0x0][0x64c] ;  /* 0x00019300ff007b82 */ /* 0x000e640000000800 */
[----:B-1----:R-:W-:-:S05]  /*6640*/  IADD3 R3, P0, R15, R0, RZ ;  /* 0x000000000f037210 */ /* 0x002fca0007f1e0ff */
        /* <DEDUP_REMOVED lines=8> */
.L_x_163:
[----:B------:R-:W-:Y:S01]  /*66d0*/  ISETP.NE.AND P0, PT, R2, 0x1, PT ;  /* 0x000000010200780c */ /* 0x000fe20003f05270 */
[----:B------:R-:W-:Y:S01]  /*66e0*/  IMAD.MOV R14, RZ, RZ, -R14 ;  /* 0x000000ffff0e7224 */ /* 0x000fe200078e0a0e */
[----:B--2---:R-:W-:Y:S02]  /*66f0*/  SHF.R.U64 R0, R4, R24, R5 ;  /* 0x0000001804007219 */ /* 0x004fe40000001205 */
[----:B------:R-:W-:Y:S02]  /*6700*/  LOP3.LUT R3, R10, R97, RZ, 0xc0, !PT ;  /* 0x000000610a037212 */ /* 0x000fe400078ec0ff */
[----:B------:R-:W-:Y:S01]  /*6710*/  LOP3.LUT R6, R13, R96, RZ, 0xc0, !PT ;  /* 0x000000600d067212 */ /* 0x000fe200078ec0ff */
[----:B------:R-:W-:Y:S02]  /*6720*/  IMAD.MOV R4, RZ, RZ, -R0 ;  /* 0x000000ffff047224 */ /* 0x000fe400078e0a00 */
[----:B------:R-:W-:Y:S02]  /*6730*/  IMAD R0, R92, R0, R3 ;  /* 0x000000005c007224 */ /* 0x000fe400078e0203 */
[----:B----4-:R-:W-:-:S02]  /*6740*/  IMAD R3, R4, R28, R15 ;  /* 0x0000001c04037224 */ /* 0x010fc400078e020f */
[----:B------:R-:W-:Y:S02]  /*6750*/  @P0 IMAD R25, R21, R14, R20 ;  /* 0x0000000e15190224 */ /* 0x000fe400078e0214 */
[----:B0-----:R-:W-:Y:S02]  /*6760*/  IMAD R5, R3, R30, R6 ;  /* 0x0000001e03057224 */ /* 0x001fe400078e0206 */
[----:B------:R-:W-:Y:S02]  /*6770*/  IMAD R0, R0, R29, R25 ;  /* 0x0000001d00007224 */ /* 0x000fe400078e0219 */
[----:B------:R-:W-:-:S03]  /*6780*/  IMAD.MOV.U32 R4, RZ, RZ, 0x1 ;  /* 0x00000001ff047424 */ /* 0x000fc600078e00ff */
[----:B------:R-:W-:Y:S02]  /*6790*/  SEL R100, R5, R0, !P0 ;  /* 0x0000000005647207 */ /* 0x000fe40004000000 */
[----:B------:R-:W-:Y:S02]  /*67a0*/  PRMT R3, R4, 0x7610, R3 ;  /* 0x0000761004037816 */ /* 0x000fe40000000003 */
[----:B------:R-:W-:-:S07]  /*67b0*/  SEL R0, R0, R5, !P0 ;  /* 0x0000000500007207 */ /* 0x000fce0004000000 */
.L_x_161:
[----:B------:R-:W-:Y:S01]  /*67c0*/  UIMAD.WIDE.U32 UR4, UR41, 0x24924925, URZ ;  /* 0x24924925290478a5 */ /* 0x000fe2000f8e003f */
[----:B------:R-:W-:Y:S01]  /*67d0*/  LOP3.LUT P0, RZ, R3, 0xff, RZ, 0xc0, !PT ;  /* 0x000000ff03ff7812 */ /* 0x000fe2000780c0ff */
[----:B------:R-:W-:Y:S02]  /*67e0*/  IMAD.MOV.U32 R101, RZ, RZ, R0 ;  /* 0x000000ffff657224 */ /* 0x000fe400078e0000 */
[----:B------:R-:W-:-:S04]  /*67f0*/  UIADD3 UR4, UR41, -UR5, URZ ;  /* 0x8000000529047290 */ /* 0x000fc8000fffe03f */
[----:B------:R-:W-:-:S04]  /*6800*/  ULEA.HI UR4, UR4, UR5, URZ, 0x1f ;  /* 0x0000000504047291 */ /* 0x000fc8000f8ff83f */
[----:B------:R-:W-:-:S04]  /*6810*/  USHF.R.U32.HI UR4, URZ, 0x2, UR4 ;  /* 0x000000023f047899 */ /* 0x000fc80008011604 */
[----:B------:R-:W-:Y:S01]  /*6820*/  UIMAD UR41, UR4, -0x7, UR41 ;  /* 0xfffffff9042978a4 */ /* 0x000fe2000f8e0229 */
[----:B------:R-:W-:Y:S11]  /*6830*/  @P0 BRA `(.L_x_164) ;  /* 0xffffffac000c0947 */ /* 0x000ff6000383ffff */
[----:B------:R-:W-:Y:S05]  /*6840*/  EXIT ;  /* 0x000000000000794d */ /* 0x000fea0003800000 */
.L_x_7:
        /* <DEDUP_REMOVED lines=26> */
.L_x_166:
[----:B------:R-:W0:Y:S01]  /*69f0*/  LDC.64 R28, c[0x0][0x640] ;  /* 0x00019000ff1c7b82 */ /* 0x000e220000000a00 */
[-CC-:B------:R-:W-:Y:S01]  /*6a00*/  SHF.R.U64 R22, R12, R20.reuse, R13.reuse ;  /* 0x000000140c167219 */ /* 0x180fe2000000120d */
[----:B------:R-:W-:Y:S01]  /*6a10*/  IMAD.MOV.U32 R26, RZ, RZ, 0x1 ;  /* 0x00000001ff1a7424 */ /* 0x000fe200078e00ff */
[----:B------:R-:W-:Y:S02]  /*6a20*/  SHF.R.U32.HI R8, RZ, R20, R13 ;  /* 0x00000014ff087219 */ /* 0x000fe4000001160d */
[----:B------:R-:W-:-:S03]  /*6a30*/  IADD3 R11, P0, RZ, -R22, RZ ;  /* 0x80000016ff0b7210 */ /* 0x000fc60007f1e0ff */
[----:B------:R-:W1:Y:S02]  /*6a40*/  LDC R12, c[0x0][0x618] ;  /* 0x00018600ff0c7b82 */ /* 0x000e640000000800 */
[----:B------:R-:W-:-:S04]  /*6a50*/  IMAD.X R9, RZ, RZ, ~R8, P0 ;  /* 0x000000ffff097224 */ /* 0x000fc800000e0e08 */
[-C--:B------:R-:W-:Y:S02]  /*6a60*/  IMAD R10, R9, R24.reuse, RZ ;  /* 0x00000018090a7224 */ /* 0x080fe400078e02ff */
[----:B------:R-:W2:Y:S01]  /*6a70*/  LDC R20, c[0x0][0x608] ;  /* 0x00018200ff147b82 */ /* 0x000ea20000000800 */
[----:B------:R-:W-:-:S04]  /*6a80*/  IMAD.WIDE.U32 R8, R11, R24, R16 ;  /* 0x000000180b087225 */ /* 0x000fc800078e0010 */
[----:B------:R-:W-:Y:S02]  /*6a90*/  IMAD R11, R11, R25, R10 ;  /* 0x000000190b0b7224 */ /* 0x000fe400078e020a */
[----:B------:R-:W-:Y:S01]  /*6aa0*/  IMAD.MOV.U32 R10, RZ, RZ, -0x1 ;  /* 0xffffffffff0a7424 */ /* 0x000fe200078e00ff */
        /* <DEDUP_REMOVED lines=28> */
.L_x_167:
[----:B------:R-:W-:Y:S01]  /*6c70*/  ISETP.NE.AND P0, PT, R2, 0x1, PT ;  /* 0x000000010200780c */ /* 0x000fe20003f05270 */
[----:B------:R-:W-:Y:S01]  /*6c80*/  IMAD.MOV.U32 R12, RZ, RZ, R22 ;  /* 0x000000ffff0c7224 */ /* 0x000fe200078e0016 */
[----:B-1----:R-:W-:Y:S02]  /*6c90*/  SHF.R.U64 R8, R8, R24, R9 ;  /* 0x0000001808087219 */ /* 0x002fe40000001209 */
[----:B------:R-:W-:Y:S01]  /*6ca0*/  LOP3.LUT R5, R19, R30, RZ, 0xc0, !PT ;  /* 0x0000001e13057212 */ /* 0x000fe200078ec0ff */
[----:B0-----:R-:W-:Y:S01]  /*6cb0*/  VIADD R19, R23, 0xffffffff ;  /* 0xffffffff17137836 */ /* 0x001fe20000000000 */
[----:B------:R-:W-:Y:S01]  /*6cc0*/  SHF.L.U32 R26, R26, R27, RZ ;  /* 0x0000001b1a1a7219 */ /* 0x000fe200000006ff */
[----:B------:R-:W-:-:S03]  /*6cd0*/  IMAD.MOV R9, RZ, RZ, -R8 ;  /* 0x000000ffff097224 */ /* 0x000fc600078e0a08 */
[----:B------:R-:W-:Y:S01]  /*6ce0*/  LOP3.LUT R19, R14, R19, RZ, 0xc0, !PT ;  /* 0x000000130e137212 */ /* 0x000fe200078ec0ff */
[----:B------:R-:W-:Y:S02]  /*6cf0*/  IMAD R5, R26, R8, R5 ;  /* 0x000000081a057224 */ /* 0x000fe400078e0205 */
[----:B------:R-:W-:Y:S02]  /*6d00*/  @P0 IMAD R6, R7, R21, R4 ;  /* 0x0000001507060224 */ /* 0x000fe400078e0204 */
[----:B--2---:R-:W-:Y:S02]  /*6d10*/  IMAD R4, R9, R25, R20 ;  /* 0x0000001909047224 */ /* 0x004fe400078e0214 */
[----:B---3--:R-:W-:Y:S02]  /*6d20*/  IMAD R6, R5, R31, R6 ;  /* 0x0000001f05067224 */ /* 0x008fe400078e0206 */
[----:B------:R-:W-:Y:S02]  /*6d30*/  IMAD R19, R4, R23, R19 ;  /* 0x0000001704137224 */ /* 0x000fe400078e0213 */
[----:B------:R-:W-:-:S03]  /*6d40*/  IMAD.MOV.U32 R8, RZ, RZ, 0x1 ;  /* 0x00000001ff087424 */ /* 0x000fc600078e00ff */
[----:B------:R-:W-:Y:S02]  /*6d50*/  SEL R20, R19, R6, !P0 ;  /* 0x0000000613147207 */ /* 0x000fe40004000000 */
[----:B------:R-:W-:-:S07]  /*6d60*/  SEL R19, R6, R19, !P0 ;  /* 0x0000001306137207 */ /* 0x000fce0004000000 */
.L_x_165:
[----:B------:R-:W-:-:S08]  /*6d70*/  NOP ;  /* 0x0000000000007918 */ /* 0x000fd00000000000 */
[----:B------:R-:W0:-:S00]  /*6d80*/  USETMAXREG.DEALLOC.CTAPOOL 0x28 ;  /* 0x00000028000079c8 */ /* 0x000e0000080e0500 */
[----:B0-----:R-:W-:-:S13]  /*6d90*/  ISETP.NE.AND P0, PT, R3, RZ, PT ;  /* 0x000000ff0300720c */ /* 0x001fda0003f05270 */
[----:B------:R-:W-:Y:S05]  /*6da0*/  @P0 EXIT ;  /* 0x000000000000094d */ /* 0x000fea0003800000 */
[----:B------:R-:W-:Y:S01]  /*6db0*/  LOP3.LUT P0, RZ, R8, 0xff, RZ, 0xc0, !PT ;  /* 0x000000ff08ff7812 */ /* 0x000fe2000780c0ff */
[----:B------:R-:W-:Y:S02]  /*6dc0*/  IMAD.MOV.U32 R3, RZ, RZ, 0x1 ;  /* 0x00000001ff037424 */ /* 0x000fe400078e00ff */
[----:B------:R-:W-:-:S10]  /*6dd0*/  IMAD.MOV.U32 R13, RZ, RZ, RZ ;  /* 0x000000ffff0d7224 */ /* 0x000fd400078e00ff */
[----:B------:R-:W-:Y:S05]  /*6de0*/  @!P0 BRA `(.L_x_168) ;  /* 0x0000000c004c8947 */ /* 0x000fea0003800000 */
[----:B------:R-:W0:Y:S01]  /*6df0*/  LDC R3, c[0x0][0x28c] ;  /* 0x0000a300ff037b82 */ /* 0x000e220000000800 */
[----:B------:R-:W-:Y:S01]  /*6e00*/  ULDC UR6, c[0x0][0x658] ;  /* 0x0001960000067ab9 */ /* 0x000fe20000000800 */
[----:B------:R-:W-:Y:S01]  /*6e10*/  UMOV UR7, 0xffffffff ;  /* 0xffffffff00077882 */ /* 0x000fe20000000000 */
[----:B------:R-:W-:Y:S01]  /*6e20*/  BSSY B0, `(.L_x_168) ;  /* 0x00000cf000007945 */ /* 0x000fe20003800000 */
[----:B------:R-:W-:Y:S01]  /*6e30*/  USHF.L.U32 UR7, UR7, UR6, URZ ;  /* 0x0000000607077299 */ /* 0x000fe2000800063f */
[----:B------:R-:W-:Y:S01]  /*6e40*/  IMAD.MOV.U32 R11, RZ, RZ, 0x1 ;  /* 0x00000001ff0b7424 */ /* 0x000fe200078e00ff */
[----:B------:R-:W-:Y:S01]  /*6e50*/  LOP3.LUT R10, R18, 0x2, RZ, 0xfc, !PT ;  /* 0x00000002120a7812 */ /* 0x000fe200078efcff */
[----:B------:R-:W-:Y:S01]  /*6e60*/  IMAD.MOV.U32 R13, RZ, RZ, RZ ;  /* 0x000000ffff0d7224 */ /* 0x000fe200078e00ff */
[----:B------:R-:W1:Y:S01]  /*6e70*/  S2UR UR4, SR_CgaCtaId ;  /* 0x00000000000479c3 */ /* 0x000e620000008800 */
[----:B------:R-:W-:Y:S01]  /*6e80*/  ULDC UR5, c[0x0][0x600] ;  /* 0x0001800000057ab9 */ /* 0x000fe20000000800 */
[----:B------:R-:W-:Y:S01]  /*6e90*/  UMOV UR8, 0x1 ;  /* 0x0000000100087882 */ /* 0x000fe20000000000 */
[----:B------:R-:W-:-:S02]  /*6ea0*/  UIADD3 UR5, UR5, -0x1, URZ ;  /* 0xffffffff05057890 */ /* 0x000fc4000fffe03f */
[----:B------:R-:W-:Y:S02]  /*6eb0*/  USHF.L.U32 UR21, UR8, UR6, URZ ;  /* 0x0000000608157299 */ /* 0x000fe4000800063f */
[----:B------:R-:W-:Y:S01]  /*6ec0*/  ULOP3.LUT UR13, URZ, UR7, URZ, 0x33, !UPT ;  /* 0x000000073f0d7292 */ /* 0x000fe2000f8e333f */
[----:B------:R-:W-:Y:S01]  /*6ed0*/  ULDC.64 UR30, c[0x0][0x198] ;  /* 0x00006600001e7ab9 */ /* 0x000fe20000000a00 */
[----:B0-----:R-:W-:-:S05]  /*6ee0*/  VIADD R3, R3, 0x3f ;  /* 0x0000003f03037836 */ /* 0x001fca0000000000 */
[----:B------:R-:W-:Y:S01]  /*6ef0*/  SHF.R.S32.HI R4, RZ, 0x1f, R3 ;  /* 0x0000001fff047819 */ /* 0x000fe20000011403 */
[----:B-1----:R-:W-:-:S03]  /*6f00*/  USHF.L.U32 UR4, UR4, 0x3, URZ ;  /* 0x0000000304047899 */ /* 0x002fc6000800063f */
[----:B------:R-:W-:Y:S01]  /*6f10*/  LEA.HI R4, R4, R3, RZ, 0x6 ;  /* 0x0000000304047211 */ /* 0x000fe200078f30ff */
[----:B------:R-:W-:-:S03]  /*6f20*/  IMAD.MOV.U32 R3, RZ, RZ, 0x1 ;  /* 0x00000001ff037424 */ /* 0x000fc600078e00ff */
[----:B------:R-:W-:-:S05]  /*6f30*/  SHF.R.S32.HI R8, RZ, 0x6, R4 ;  /* 0x00000006ff087819 */ /* 0x000fca0000011404 */
[----:B------:R-:W-:-:S07]  /*6f40*/  VIADD R9, R8, 0x1 ;  /* 0x0000000108097836 */ /* 0x000fce0000000000 */
.L_x_179:
[----:B------:R-:W-:-:S03]  /*6f50*/  UMOV UR6, 0xffffffff ;  /* 0xffffffff00067882 */ /* 0x000fc60000000000 */
[----:B------:R-:W-:Y:S05]  /*6f60*/  BRA.DIV UR6, `(.L_x_169) ;  /* 0x0000001206407947 */ /* 0x000fea000b800000 */
[----:B------:R-:W-:-:S13]  /*6f70*/  ELECT P6, URZ, PT ;  /* 0x00000000003f782f */ /* 0x000fda00038c0000 */
.L_x_193:
[----:B------:R-:W-:Y:S04]  /*6f80*/  BSSY B1, `(.L_x_170) ;  /* 0x0000044000017945 */ /* 0x000fe80003800000 */
[----:B------:R-:W-:Y:S05]  /*6f90*/  @!P6 BRA `(.L_x_171) ;  /* 0x000000040008e947 */ /* 0x000fea0003800000 */
[----:B------:R-:W0:Y:S02]  /*6fa0*/  LDC R4, c[0x0][0x28c] ;  /* 0x0000a300ff047b82 */ /* 0x000e240000000800 */
[----:B0-----:R-:W-:-:S13]  /*6fb0*/  ISETP.GE.AND P0, PT, R4, 0x1, PT ;  /* 0x000000010400780c */ /* 0x001fda0003f06270 */
[----:B------:R-:W-:Y:S05]  /*6fc0*/  @!P0 BRA `(.L_x_171) ;  /* 0x0000000000fc8947 */ /* 0x000fea0003800000 */
[----:B------:R-:W-:Y:S02]  /*6fd0*/  IMAD.SHL.U32 R19, R19, 0x80, RZ ;  /* 0x0000008013137824 */ /* 0x000fe400078e00ff */
[----:B------:R-:W-:Y:S02]  /*6fe0*/  IMAD.SHL.U32 R20, R20, 0x80, RZ ;  /* 0x0000008014147824 */ /* 0x000fe400078e00ff */
[----:B------:R-:W-:Y:S02]  /*6ff0*/  IMAD.MOV.U32 R23, RZ, RZ, RZ ;  /* 0x000000ffff177224 */ /* 0x000fe400078e00ff */
[----:B------:R-:W-:Y:S02]  /*7000*/  IMAD.U32 R24, RZ, RZ, UR4 ;  /* 0x00000004ff187e24 */ /* 0x000fe4000f8e00ff */
[----:B------:R-:W-:Y:S02]  /*7010*/  IMAD.MOV.U32 R4, RZ, RZ, R9 ;  /* 0x000000ffff047224 */ /* 0x000fe400078e0009 */
[----:B------:R-:W-:-:S02]  /*7020*/  IMAD.MOV.U32 R5, RZ, RZ, R3 ;  /* 0x000000ffff057224 */ /* 0x000fc400078e0003 */
[----:B------:R-:W-:Y:S02]  /*7030*/  IMAD.MOV.U32 R6, RZ, RZ, R13 ;  /* 0x000000ffff067224 */ /* 0x000fe400078e000d */
[----:B------:R-:W-:-:S07]  /*7040*/  VIADD R25, R19, 0x40 ;  /* 0x0000004013197836 */ /* 0x000fce0000000000 */
.L_x_174:
[----:B------:R-:W0:Y:S01]  /*7050*/  S2R R15, SR_CgaCtaId ;  /* 0x00000000000f7919 */ /* 0x000e220000008800 */
[----:B------:R-:W-:Y:S02]  /*7060*/  MOV R7, 0x400 ;  /* 0x0000040000077802 */ /* 0x000fe40000000f00 */
[----:B------:R-:W-:-:S13]  /*7070*/  ISETP.NE.AND P1, PT, R0, RZ, PT ;  /* 0x000000ff0000720c */ /* 0x000fda0003f25270 */
[----:B------:R-:W1:Y:S01]  /*7080*/  @!P1 LDC R14, c[0x0][0x500] ;  /* 0x00014000ff0e9b82 */ /* 0x000e620000000800 */
[----:B0-----:R-:W-:Y:S02]  /*7090*/  LEA R21, R15, R7, 0x18 ;  /* 0x000000070f157211 */ /* 0x001fe400078ec0ff */
[----:B------:R-:W-:-:S03]  /*70a0*/  SHF.L.U32 R7, R5, 0x1f, RZ ;  /* 0x0000001f05077819 */ /* 0x000fc600000006ff */
[----:B------:R-:W-:-:S04]  /*70b0*/  IMAD R22, R6, 0x8, R21 ;  /* 0x0000000806167824 */ /* 0x000fc800078e0215 */
[----:B------:R-:W0:Y:S02]  /*70c0*/  SYNCS.PHASECHK.TRANS64.TRYWAIT P0, [R22+URZ+0x38], R7 ;  /* 0x00003807160075a7 */ /* 0x000e24000800017f */
[----:B01----:R-:W-:Y:S05]  /*70d0*/  @!P0 BRA `(.L_x_172) ;  /* 0x0000001000048947 */ /* 0x003fea0003800000 */
.L_x_194:
[----:B0-----:R-:W-:Y:S01]  /*70e0*/  PRMT R7, R10, 0x9910, RZ ;  /* 0x000099100a077816 */ /* 0x001fe200000000ff */
[----:B------:R0:W-:Y:S03]  /*70f0*/  @!P1 SYNCS.ARRIVE.TRANS64 RZ, [R22+URZ], R14 ;  /* 0x0000000e16ff99a7 */ /* 0x0001e6000800003f */
[----:B------:R-:W-:-:S13]  /*7100*/  ISETP.NE.AND P0, PT, R7, 0x2, PT ;  /* 0x000000020700780c */ /* 0x000fda0003f05270 */
[----:B0-----:R-:W-:Y:S05]  /*7110*/  @P0 BRA `(.L_x_173) ;  /* 0x0000000000040947 */ /* 0x001fea0003800000 */
[----:B------:R-:W-:Y:S01]  /*7120*/  BPT.TRAP 0x1 ;  /* 0x000000040000795c */ /* 0x000fe20000300000 */
.L_x_173:
[----:B------:R-:W-:Y:S01]  /*7130*/  IMAD R7, R6, 0x10, R15 ;  /* 0x0000001006077824 */ /* 0x000fe200078e020f */
[----:B------:R-:W-:Y:S01]  /*7140*/  R2UR UR25, R22 ;  /* 0x00000000161972ca */ /* 0x000fe200000e0000 */
[----:B------:R-:W-:Y:S01]  /*7150*/  VIADD R4, R4, 0xffffffff ;  /* 0xffffffff04047836 */ /* 0x000fe20000000000 */
[----:B------:R-:W-:Y:S01]  /*7160*/  R2UR UR27, R24 ;  /* 0x00000000181b72ca */ /* 0x000fe200000e0000 */
[----:B------:R-:W-:Y:S01]  /*7170*/  IMAD.SHL.U32 R7, R7, 0x200, RZ ;  /* 0x0000020007077824 */ /* 0x000fe200078e00ff */
[----:B------:R-:W-:Y:S01]  /*7180*/  R2UR UR28, R12 ;  /* 0x000000000c1c72ca */ /* 0x000fe200000e0000 */
[----:B------:R-:W-:Y:S01]  /*7190*/  UIADD3 UR6, UP0, UR30, 0xf0, URZ ;  /* 0x000000f01e067890 */ /* 0x000fe2000ff1e03f */
[----:B------:R-:W-:Y:S01]  /*71a0*/  R2UR UR26, R19 ;  /* 0x00000000131a72ca */ /* 0x000fe200000e0000 */
[--C-:B------:R-:W-:Y:S01]  /*71b0*/  IMAD R7, R7, 0x2, R21.reuse ;  /* 0x0000000207077824 */ /* 0x100fe200078e0215 */
[----:B------:R-:W-:Y:S01]  /*71c0*/  R2UR UR18, R25 ;  /* 0x00000000191272ca */ /* 0x000fe200000e0000 */
[C---:B------:R-:W-:Y:S01]  /*71d0*/  IMAD R21, R6.reuse, 0x4000, R21 ;  /* 0x0000400006157824 */ /* 0x040fe200078e0215 */
[----:B------:R-:W-:Y:S01]  /*71e0*/  UIADD3 UR32, UP1, UR30, 0x1f0, URZ ;  /* 0x000001f01e207890 */ /* 0x000fe2000ff3e03f */
[----:B------:R-:W-:Y:S01]  /*71f0*/  R2UR UR10, R23 ;  /* 0x00000000170a72ca */ /* 0x000fe200000e0000 */
[----:B------:R-:W-:Y:S01]  /*7200*/  UIADD3.X UR7, URZ, UR31, URZ, UP0, !UPT ;  /* 0x0000001f3f077290 */ /* 0x000fe200087fe43f */
[----:B------:R-:W-:Y:S01]  /*7210*/  R2UR UR16, R7 ;  /* 0x00000000071072ca */ /* 0x000fe200000e0000 */
[----:B------:R-:W-:Y:S01]  /*7220*/  VIADD R6, R6, 0x1 ;  /* 0x0000000106067836 */ /* 0x000fe20000000000 */
[----:B------:R-:W-:Y:S01]  /*7230*/  R2UR UR8, R21 ;  /* 0x00000000150872ca */ /* 0x000fe200000e0000 */
[----:B------:R-:W-:Y:S01]  /*7240*/  UIADD3.X UR33, URZ, UR31, URZ, UP1, !UPT ;  /* 0x0000001f3f217290 */ /* 0x000fe20008ffe43f */
[----:B------:R-:W-:Y:S01]  /*7250*/  R2UR UR11, R20 ;  /* 0x00000000140b72ca */ /* 0x000fe200000e0000 */
[----:B------:R-:W-:Y:S01]  /*7260*/  UMOV UR22, 0xff0000 ;  /* 0x00ff000000167882 */ /* 0x000fe20000000000 */
[----:B------:R-:W-:Y:S01]  /*7270*/  ISETP.GT.AND P1, PT, R4, 0x1, PT ;  /* 0x000000010400780c */ /* 0x000fe20003f24270 */
[----:B------:R-:W-:Y:S01]  /*7280*/  UMOV UR14, 0x0 ;  /* 0x00000000000e7882 */ /* 0x000fe20000000000 */
[----:B------:R-:W-:Y:S01]  /*7290*/  ISETP.NE.AND P0, PT, R6, 0x7, PT ;  /* 0x000000070600780c */ /* 0x000fe20003f05270 */
[----:B------:R-:W-:Y:S01]  /*72a0*/  UMOV UR15, 0x10000000 ;  /* 0x10000000000f7882 */ /* 0x000fe20000000000 */
[----:B------:R-:W-:Y:S01]  /*72b0*/  UMOV UR17, UR25 ;  /* 0x0000001900117c82 */ /* 0x000fe20008000000 */
[----:B------:R-:W-:Y:S01]  /*72c0*/  UMOV UR19, UR27 ;  /* 0x0000001b00137c82 */ /* 0x000fe20008000000 */
[----:B------:R-:W-:Y:S01]  /*72d0*/  UMOV UR20, UR28 ;  /* 0x0000001c00147c82 */ /* 0x000fe20008000000 */
[----:B------:R-:W-:Y:S01]  /*72e0*/  UIADD3 UR24, UR16, 0x180, URZ ;  /* 0x0000018010187890 */ /* 0x000fe2000fffe03f */
[----:B------:R-:W-:Y:S01]  /*72f0*/  SEL R14, RZ, 0x1, P0 ;  /* 0x00000001ff0e7807 */ /* 0x000fe20000000000 */
[----:B------:R-:W-:Y:S01]  /*7300*/  UIADD3 UR16, UR16, 0x2180, URZ ;  /* 0x0000218010107890 */ /* 0x000fe2000fffe03f */
[----:B------:R-:W-:Y:S01]  /*7310*/  VIADD R23, R23, 0x40 ;  /* 0x0000004017177836 */ /* 0x000fe20000000000 */
[----:B------:R-:W-:Y:S01]  /*7320*/  UIADD3 UR8, UR8, 0x1c180, URZ ;  /* 0x0001c18008087890 */ /* 0x000fe2000fffe03f */
[----:B------:R-:W-:Y:S01]  /*7330*/  LOP3.LUT R5, R5, R14, RZ, 0x3c, !PT ;  /* 0x0000000e05057212 */ /* 0x000fe200078e3cff */
[----:B------:R-:W-:Y:S01]  /*7340*/  UMOV UR9, UR25 ;  /* 0x0000001900097c82 */ /* 0x000fe20008000000 */
[----:B------:R-:W-:Y:S01]  /*7350*/  UMOV UR12, UR28 ;  /* 0x0000001c000c7c82 */ /* 0x000fe20008000000 */
[----:B------:R-:W-:Y:S01]  /*7360*/  VIADD R24, R24, 0x40 ;  /* 0x0000004018187836 */ /* 0x000fe20000000000 */
[----:B------:R0:W-:Y:S01]  /*7370*/  UTMALDG.3D.MULTICAST [UR24], [UR6], UR22, desc[UR14] ;  /* 0x00000e18060073b4 */ /* 0x0001e20008011816 */
[----:B------:R-:W-:Y:S01]  /*7380*/  SEL R6, R6, RZ, P0 ;  /* 0x000000ff06067207 */ /* 0x000fe20000000000 */
[----:B------:R0:W-:Y:S02]  /*7390*/  UTMALDG.3D.MULTICAST [UR16], [UR6], UR22, desc[UR14] ;  /* 0x00000e10060073b4 */ /* 0x0001e40008011816 */
[----:B------:R0:W-:Y:S02]  /*73a0*/  UTMALDG.3D [UR8], [UR32], desc[UR14] ;  /* 0x00000e08200075b4 */ /* 0x0001e40008011000 */
[----:B0-----:R-:W-:Y:S05]  /*73b0*/  @P1 BRA `(.L_x_174) ;  /* 0xfffffffc00241947 */ /* 0x001fea000383ffff */
.L_x_171:
[----:B------:R-:W-:Y:S05]  /*73c0*/  BSYNC B1 ;  /* 0x0000000000017941 */ /* 0x000fea0003800000 */
.L_x_170:
[----:B------:R-:W-:Y:S01]  /*73d0*/  LOP3.LUT P1, RZ, R11, 0xff, RZ, 0xc0, !PT ;  /* 0x000000ff0bff7812 */ /* 0x000fe2000782c0ff */
[C---:B------:R-:W-:Y:S01]  /*73e0*/  IMAD.IADD R13, R8.reuse, 0x1, R13 ;  /* 0x00000001080d7824 */ /* 0x040fe200078e020d */
[----:B------:R-:W-:Y:S01]  /*73f0*/  ULDC.64 UR6, c[0x0][0x650] ;  /* 0x0001940000067ab9 */ /* 0x000fe20000000a00 */
[C---:B------:R-:W-:Y:S01]  /*7400*/  ISETP.GE.U32.AND P2, PT, R8.reuse, 0x7, PT ;  /* 0x000000070800780c */ /* 0x040fe20003f46070 */
[----:B------:R-:W-:Y:S01]  /*7410*/  BSSY B1, `(.L_x_175) ;  /* 0x000006d000017945 */ /* 0x000fe20003800000 */
[C---:B------:R-:W-:Y:S01]  /*7420*/  IMAD.WIDE.U32 R4, R13.reuse, 0x24924925, RZ ;  /* 0x249249250d047825 */ /* 0x040fe200078e00ff */
[----:B------:R-:W-:Y:S02]  /*7430*/  ISETP.GT.U32.AND P0, PT, R13, 0x6, PT ;  /* 0x000000060d00780c */ /* 0x000fe40003f04070 */
[----:B------:R-:W-:Y:S01]  /*7440*/  PRMT R11, RZ, 0x7610, R11 ;  /* 0x00007610ff0b7816 */ /* 0x000fe2000000000b */
[----:B------:R-:W-:Y:S01]  /*7450*/  IMAD.MOV.U32 R19, RZ, RZ, -0x1 ;  /* 0xffffffffff137424 */ /* 0x000fe200078e00ff */
[----:B------:R-:W-:Y:S01]  /*7460*/  ISETP.LT.U32.AND P0, PT, R8, 0x7, P0 ;  /* 0x000000070800780c */ /* 0x000fe20000701070 */
[----:B------:R-:W-:-:S02]  /*7470*/  IMAD.MOV.U32 R20, RZ, RZ, -0x1 ;  /* 0xffffffffff147424 */ /* 0x000fc400078e00ff */
[----:B------:R-:W0:Y:S01]  /*7480*/  @P1 S2R R7, SR_CgaCtaId ;  /* 0x0000000000071919 */ /* 0x000e220000008800 */
[----:B------:R-:W-:Y:S01]  /*7490*/  SEL R4, RZ, 0x1, !P0 ;  /* 0x00000001ff047807 */ /* 0x000fe20004000000 */
[----:B------:R-:W-:Y:S01]  /*74a0*/  IMAD.MOV.U32 R12, RZ, RZ, -0x1 ;  /* 0xffffffffff0c7424 */ /* 0x000fe200078e00ff */
[----:B------:R-:W-:Y:S02]  /*74b0*/  IADD3 R16, P0, R16, UR36, RZ ;  /* 0x0000002410107c10 */ /* 0x000fe4000ff1e0ff */
[----:B------:R-:W-:Y:S02]  /*74c0*/  @P1 MOV R6, 0x400 ;  /* 0x0000040000061802 */ /* 0x000fe40000000f00 */
[----:B------:R-:W-:Y:S02]  /*74d0*/  IADD3.X R17, R17, UR42, RZ, P0, !PT ;  /* 0x0000002a11117c10 */ /* 0x000fe400087fe4ff */
[----:B------:R-:W-:Y:S02]  /*74e0*/  ISETP.GE.U32.AND P0, PT, R16, UR6, PT ;  /* 0x0000000610007c0c */ /* 0x000fe4000bf06070 */
[----:B------:R-:W-:-:S02]  /*74f0*/  LOP3.LUT R3, R3, R4, RZ, 0x3c, !PT ;  /* 0x0000000403037212 */ /* 0x000fc400078e3cff */
[----:B------:R-:W-:Y:S02]  /*7500*/  ISETP.GE.U32.AND.EX P0, PT, R17, UR7, PT, P0 ;  /* 0x0000000711007c0c */ /* 0x000fe4000bf06100 */
[----:B0-----:R-:W-:Y:S01]  /*7510*/  @P1 LEA R6, R7, R6, 0x18 ;  /* 0x0000000607061211 */ /* 0x001fe200078ec0ff */
[----:B------:R-:W-:-:S03]  /*7520*/  IMAD.IADD R7, R13, 0x1, -R5 ;  /* 0x000000010d077824 */ /* 0x000fc600078e0a05 */
[----:B------:R0:W-:Y:S02]  /*7530*/  @P1 SYNCS.ARRIVE.TRANS64.A1T0 RZ, [R6+URZ+0x88], RZ ;  /* 0x000088ff06ff19a7 */ /* 0x0001e4000810003f */
[----:B------:R-:W-:-:S04]  /*7540*/  LEA.HI R7, R7, R5, RZ, 0x1f ;  /* 0x0000000507077211 */ /* 0x000fc800078ff8ff */
[----:B------:R-:W-:-:S04]  /*7550*/  SHF.R.U32.HI R4, RZ, 0x2, R7 ;  /* 0x00000002ff047819 */ /* 0x000fc80000011607 */
[--C-:B------:R-:W-:Y:S01]  /*7560*/  @P2 LOP3.LUT R3, R3, 0x1, R4.reuse, 0x78, !PT ;  /* 0x0000000103032812 */ /* 0x100fe200078e7804 */
[----:B------:R-:W-:Y:S01]  /*7570*/  IMAD R13, R4, -0x7, R13 ;  /* 0xfffffff9040d7824 */ /* 0x000fe200078e020d */
[----:B------:R-:W-:Y:S01]  /*7580*/  PRMT R4, RZ, 0x7610, R4 ;  /* 0x00007610ff047816 */ /* 0x000fe20000000004 */
[----:B0-----:R-:W-:Y:S06]  /*7590*/  @P0 BRA `(.L_x_176) ;  /* 0x0000000400500947 */ /* 0x001fec0003800000 */
[----:B------:R-:W0:Y:S01]  /*75a0*/  S2R R15, SR_CTAID.X ;  /* 0x00000000000f7919 */ /* 0x000e220000002500 */
[----:B------:R-:W-:Y:S01]  /*75b0*/  ULDC.64 UR6, c[0x0][0x628] ;  /* 0x00018a0000067ab9 */ /* 0x000fe20000000a00 */
[----:B------:R-:W1:Y:S01]  /*75c0*/  LDC R20, c[0x0][0x144] ;  /* 0x00005100ff147b82 */ /* 0x000e620000000800 */
[----:B------:R-:W-:Y:S01]  /*75d0*/  ISETP.NE.U32.AND P0, PT, RZ, UR6, PT ;  /* 0x00000006ff007c0c */ /* 0x000fe2000bf05070 */
[----:B------:R-:W2:Y:S01]  /*75e0*/  S2R R12, SR_CTAID.Y ;  /* 0x00000000000c7919 */ /* 0x000ea20000002600 */
[----:B------:R-:W-:Y:S01]  /*75f0*/  ULDC UR8, c[0x0][0x150] ;  /* 0x0000540000087ab9 */ /* 0x000fe20000000800 */
[----:B------:R-:W-:Y:S01]  /*7600*/  ULDC UR9, c[0x0][0x630] ;  /* 0x00018c0000097ab9 */ /* 0x000fe20000000800 */
[----:B------:R-:W-:Y:S01]  /*7610*/  ISETP.NE.AND.EX P0, PT, RZ, UR7, PT, P0 ;  /* 0x00000007ff007c0c */ /* 0x000fe2000bf05300 */
[----:B------:R-:W-:Y:S01]  /*7620*/  IMAD.MOV.U32 R4, RZ, RZ, R16 ;  /* 0x000000ffff047224 */ /* 0x000fe200078e0010 */
[----:B0-----:R-:W-:-:S05]  /*7630*/  I2FP.F32.U32 R5, R15 ;  /* 0x0000000f00057245 */ /* 0x001fca0000201000 */
[----:B------:R-:W-:Y:S01]  /*7640*/  FMUL R21, R5, UR8 ;  /* 0x0000000805157c20 */ /* 0x000fe20008400000 */
[----:B------:R-:W-:-:S05]  /*7650*/  IMAD.MOV.U32 R5, RZ, RZ, R17 ;  /* 0x000000ffff057224 */ /* 0x000fca00078e0011 */
[----:B--2---:R-:W-:Y:S05]  /*7660*/  @!P0 BRA `(.L_x_177) ;  /* 0x0000000000288947 */ /* 0x004fea0003800000 */
[----:B------:R-:W-:Y:S02]  /*7670*/  ULDC UR8, c[0x0][0x634] ;  /* 0x00018d0000087ab9 */ /* 0x000fe40000000800 */
[----:B------:R-:W-:-:S05]  /*7680*/  IADD3 R5, P0, R16, UR8, RZ ;  /* 0x0000000810057c10 */ /* 0x000fca000ff1e0ff */
[----:B------:R-:W-:-:S04]  /*7690*/  IMAD.X R19, RZ, RZ, R17, P0 ;  /* 0x000000ffff137224 */ /* 0x000fc800000e0611 */
[----:B------:R-:W-:-:S04]  /*76a0*/  IMAD.WIDE.U32 R6, R19, UR6, RZ ;  /* 0x0000000613067c25 */ /* 0x000fc8000f8e00ff */
[----:B------:R-:W-:-:S04]  /*76b0*/  IMAD.WIDE.U32 R6, P0, R5, UR7, R6 ;  /* 0x0000000705067c25 */ /* 0x000fc8000f800006 */
[----:B------:R-:W-:-:S04]  /*76c0*/  IMAD.WIDE.U32 R4, R5, UR6, RZ ;  /* 0x0000000605047c25 */ /* 0x000fc8000f8e00ff */
[----:B------:R-:W-:Y:S01]  /*76d0*/  IMAD.MOV.U32 R4, RZ, RZ, R7 ;  /* 0x000000ffff047224 */ /* 0x000fe200078e0007 */
[----:B------:R-:W-:Y:S01]  /*76e0*/  IADD3 RZ, P1, R5, R6, RZ ;  /* 0x0000000605ff7210 */ /* 0x000fe20007f3e0ff */
[----:B------:R-:W-:-:S04]  /*76f0*/  IMAD.X R5, RZ, RZ, RZ, P0 ;  /* 0x000000ffff057224 */ /* 0x000fc800000e06ff */
[----:B------:R-:W-:-:S08]  /*7700*/  IMAD.WIDE.U32.X R4, R19, UR7, R4, P1 ;  /* 0x0000000713047c25 */ /* 0x000fd000088e0404 */
.L_x_177:
[--C-:B------:R-:W-:Y:S01]  /*7710*/  SHF.R.U64 R14, R4, UR9, R5.reuse ;  /* 0x00000009040e7c19 */ /* 0x100fe20008001205 */
[----:B------:R-:W0:Y:S01]  /*7720*/  F2I.U32.TRUNC.NTZ R21, R21 ;  /* 0x0000001500157305 */ /* 0x000e22000020f000 */
[----:B------:R-:W-:Y:S01]  /*7730*/  SHF.R.U32.HI R4, RZ, UR9, R5 ;  /* 0x00000009ff047c19 */ /* 0x000fe20008011605 */
[----:B------:R-:W-:Y:S01]  /*7740*/  ULDC.64 UR6, c[0x0][0x620] ;  /* 0x0001880000067ab9 */ /* 0x000fe20000000a00 */
[----:B------:R-:W-:Y:S01]  /*7750*/  IADD3 R7, P0, RZ, -R14, RZ ;  /* 0x8000000eff077210 */ /* 0x000fe20007f1e0ff */
[----:B------:R-:W-:-:S04]  /*7760*/  ULDC.64 UR8, c[0x0][0x640] ;  /* 0x0001900000087ab9 */ /* 0x000fc80000000a00 */
[----:B------:R-:W-:Y:S01]  /*7770*/  IMAD.X R4, RZ, RZ, ~R4, P0 ;  /* 0x000000ffff047224 */ /* 0x000fe200000e0e04 */
[----:B------:R-:W-:-:S03]  /*7780*/  ISETP.NE.U32.AND P0, PT, RZ, UR8, PT ;  /* 0x00000008ff007c0c */ /* 0x000fc6000bf05070 */
[----:B------:R-:W-:Y:S01]  /*7790*/  IMAD R6, R4, UR6, RZ ;  /* 0x0000000604067c24 */ /* 0x000fe2000f8e02ff */
[----:B------:R-:W-:Y:S01]  /*77a0*/  ISETP.NE.AND.EX P0, PT, RZ, UR9, PT, P0 ;  /* 0x00000009ff007c0c */ /* 0x000fe2000bf05300 */
[----:B------:R-:W-:Y:S01]  /*77b0*/  IMAD.WIDE.U32 R4, R7, UR6, R16 ;  /* 0x0000000607047c25 */ /* 0x000fe2000f8e0010 */
[----:B------:R-:W-:-:S03]  /*77c0*/  ULDC UR6, c[0x0][0x618] ;  /* 0x0001860000067ab9 */ /* 0x000fc60000000800 */
[----:B------:R-:W-:Y:S01]  /*77d0*/  IMAD R7, R7, UR7, R6 ;  /* 0x0000000707077c24 */ /* 0x000fe2000f8e0206 */
[----:B------:R-:W-:Y:S01]  /*77e0*/  ULDC UR7, c[0x0][0x154] ;  /* 0x0000550000077ab9 */ /* 0x000fe20000000800 */
[----:B0-----:R-:W-:Y:S02]  /*77f0*/  IMAD.MOV R6, RZ, RZ, -R21 ;  /* 0x000000ffff067224 */ /* 0x001fe400078e0a15 */
[----:B------:R-:W0:Y:S01]  /*7800*/  LDC R21, c[0x0][0x148] ;  /* 0x00005200ff157b82 */ /* 0x000e220000000800 */
[----:B------:R-:W-:Y:S02]  /*7810*/  IMAD.IADD R5, R5, 0x1, R7 ;  /* 0x0000000105057824 */ /* 0x000fe400078e0207 */
[----:B-1----:R-:W-:Y:S01]  /*7820*/  IMAD R15, R20, R6, R15 ;  /* 0x00000006140f7224 */ /* 0x002fe200078e020f */
[----:B------:R-:W-:Y:S02]  /*7830*/  I2FP.F32.U32 R6, R12 ;  /* 0x0000000c00067245 */ /* 0x000fe40000201000 */
[----:B------:R-:W-:-:S02]  /*7840*/  SHF.R.U64 R19, R4, UR6, R5 ;  /* 0x0000000604137c19 */ /* 0x000fc40008001205 */
[----:B------:R-:W-:Y:S01]  /*7850*/  SHF.R.U32.HI R4, RZ, UR6, R5 ;  /* 0x00000006ff047c19 */ /* 0x000fe20008011605 */
[----:B------:R-:W-:Y:S01]  /*7860*/  FMUL R6, R6, UR7 ;  /* 0x0000000706067c20 */ /* 0x000fe20008400000 */
[----:B------:R-:W-:Y:S02]  /*7870*/  ULDC UR6, c[0x0][0x608] ;  /* 0x0001820000067ab9 */ /* 0x000fe40000000800 */
[--C-:B------:R-:W-:Y:S01]  /*7880*/  SHF.R.U64 R22, R19, UR6, R4.reuse ;  /* 0x0000000613167c19 */ /* 0x100fe20008001204 */
[----:B------:R1:W2:Y:S01]  /*7890*/  F2I.U32.TRUNC.NTZ R24, R6 ;  /* 0x0000000600187305 */ /* 0x0002a2000020f000 */
[----:B------:R-:W-:Y:S01]  /*78a0*/  SHF.R.U32.HI R5, RZ, UR6, R4 ;  /* 0x00000006ff057c19 */ /* 0x000fe20008011604 */
[----:B------:R-:W-:-:S03]  /*78b0*/  ULDC UR6, c[0x0][0x658] ;  /* 0x0001960000067ab9 */ /* 0x000fc60000000800 */
[--C-:B------:R-:W-:Y:S02]  /*78c0*/  SHF.R.U64 R20, R22, UR6, R5.reuse ;  /* 0x0000000616147c19 */ /* 0x100fe40008001205 */
[----:B------:R-:W-:-:S03]  /*78d0*/  SHF.R.U32.HI R23, RZ, UR6, R5 ;  /* 0x00000006ff177c19 */ /* 0x000fc60008011605 */
[----:B------:R-:W-:Y:S02]  /*78e0*/  IMAD.MOV.U32 R4, RZ, RZ, R20 ;  /* 0x000000ffff047224 */ /* 0x000fe400078e0014 */
[----:B------:R-:W-:Y:S01]  /*78f0*/  IMAD.MOV.U32 R5, RZ, RZ, R23 ;  /* 0x000000ffff057224 */ /* 0x000fe200078e0017 */
[----:B-1----:R-:W-:Y:S06]  /*7900*/  @!P0 BRA `(.L_x_178) ;  /* 0x0000000000288947 */ /* 0x002fec0003800000 */
        /* <DEDUP_REMOVED lines=10> */
.L_x_178:
[----:B------:R-:W-:Y:S01]  /*79b0*/  ISETP.NE.AND P0, PT, R2, 0x1, PT ;  /* 0x000000010200780c */ /* 0x000fe20003f05270 */
[----:B------:R-:W-:Y:S01]  /*79c0*/  ULDC UR6, c[0x0][0x648] ;  /* 0x0001920000067ab9 */ /* 0x000fe20000000800 */
[----:B------:R-:W-:Y:S01]  /*79d0*/  LOP3.LUT R22, R22, UR13, RZ, 0xc0, !PT ;  /* 0x0000000d16167c12 */ /* 0x000fe2000f8ec0ff */
[----:B--2---:R-:W-:Y:S01]  /*79e0*/  IMAD.MOV R24, RZ, RZ, -R24 ;  /* 0x000000ffff187224 */ /* 0x004fe200078e0a18 */
[----:B------:R-:W-:Y:S01]  /*79f0*/  SHF.R.U64 R5, R4, UR6, R5 ;  /* 0x0000000604057c19 */ /* 0x000fe20008001205 */
[----:B------:R-:W-:Y:S01]  /*7a00*/  ULDC UR6, c[0x0][0x638] ;  /* 0x00018e0000067ab9 */ /* 0x000fe20000000800 */
[----:B------:R-:W-:Y:S01]  /*7a10*/  LOP3.LUT R19, R19, UR5, RZ, 0xc0, !PT ;  /* 0x0000000513137c12 */ /* 0x000fe2000f8ec0ff */
[----:B------:R-:W-:Y:S01]  /*7a20*/  ULDC UR7, c[0x0][0x610] ;  /* 0x0001840000077ab9 */ /* 0x000fe20000000800 */
[----:B------:R-:W-:Y:S02]  /*7a30*/  IMAD.MOV.U32 R4, RZ, RZ, 0x1 ;  /* 0x00000001ff047424 */ /* 0x000fe400078e00ff */
[----:B------:R-:W-:-:S02]  /*7a40*/  IMAD.MOV R7, RZ, RZ, -R5 ;  /* 0x000000ffff077224 */ /* 0x000fc400078e0a05 */
[----:B------:R-:W-:Y:S02]  /*7a50*/  IMAD R22, R5, UR21, R22 ;  /* 0x0000001505167c24 */ /* 0x000fe4000f8e0216 */
[----:B0-----:R-:W-:Y:S02]  /*7a60*/  @P0 IMAD R15, R21, R24, R12 ;  /* 0x00000018150f0224 */ /* 0x001fe400078e020c */
[----:B------:R-:W-:Y:S01]  /*7a70*/  IMAD R20, R7, UR6, R20 ;  /* 0x0000000607147c24 */ /* 0x000fe2000f8e0214 */
[----:B------:R-:W-:Y:S01]  /*7a80*/  ULDC UR6, c[0x0][0x600] ;  /* 0x0001800000067ab9 */ /* 0x000fe20000000800 */
[----:B------:R-:W-:Y:S02]  /*7a90*/  IMAD R15, R22, UR7, R15 ;  /* 0x00000007160f7c24 */ /* 0x000fe4000f8e020f */
[----:B------:R-:W-:Y:S02]  /*7aa0*/  IMAD R6, R20, UR6, R19 ;  /* 0x0000000614067c24 */ /* 0x000fe4000f8e0213 */
[----:B------:R-:W-:-:S03]  /*7ab0*/  IMAD.MOV.U32 R12, RZ, RZ, R14 ;  /* 0x000000ffff0c7224 */ /* 0x000fc600078e000e */
[----:B------:R-:W-:Y:S02]  /*7ac0*/  SEL R20, R6, R15, !P0 ;  /* 0x0000000f06147207 */ /* 0x000fe40004000000 */
[----:B------:R-:W-:-:S07]  /*7ad0*/  SEL R19, R15, R6, !P0 ;  /* 0x000000060f137207 */ /* 0x000fce0004000000 */
.L_x_176:
[----:B------:R-:W-:Y:S05]  /*7ae0*/  BSYNC B1 ;  /* 0x0000000000017941 */ /* 0x000fea0003800000 */
.L_x_175:
[----:B------:R-:W-:-:S13]  /*7af0*/  LOP3.LUT P0, RZ, R4, 0xff, RZ, 0xc0, !PT ;  /* 0x000000ff04ff7812 */ /* 0x000fda000780c0ff */
[----:B------:R-:W-:Y:S05]  /*7b00*/  @P0 BRA `(.L_x_179) ;  /* 0xfffffff400100947 */ /* 0x000fea000383ffff */
[----:B------:R-:W-:Y:S05]  /*7b10*/  BSYNC B0 ;  /* 0x0000000000007941 */ /* 0x000fea0003800000 */
.L_x_168:
[----:B------:R-:W-:-:S03]  /*7b20*/  UMOV UR6, 0xffffffff ;  /* 0xffffffff00067882 */ /* 0x000fc60000000000 */
[----:B------:R-:W-:Y:S05]  /*7b30*/  BRA.DIV UR6, `(.L_x_180) ;  /* 0x0000000606807947 */ /* 0x000fea000b800000 */
[----:B------:R-:W-:-:S13]  /*7b40*/  ELECT P6, URZ, PT ;  /* 0x00000000003f782f */ /* 0x000fda00038c0000 */
.L_x_197:
[----:B------:R-:W-:Y:S04]  /*7b50*/  BSSY B0, `(.L_x_181) ;  /* 0x0000046000007945 */ /* 0x000fe80003800000 */
[----:B------:R-:W-:Y:S05]  /*7b60*/  @!P6 BRA `(.L_x_182) ;  /* 0x000000040010e947 */ /* 0x000fea0003800000 */
[----:B------:R-:W-:-:S04]  /*7b70*/  LOP3.LUT R18, R18, 0x2, RZ, 0xfc, !PT ;  /* 0x0000000212127812 */ /* 0x000fc800078efcff */
[----:B------:R-:W-:-:S13]  /*7b80*/  ISETP.NE.AND P0, PT, R18, 0x3, PT ;  /* 0x000000031200780c */ /* 0x000fda0003f05270 */
[----:B------:R-:W-:Y:S05]  /*7b90*/  @!P0 BRA `(.L_x_183) ;  /* 0x0000000000048947 */ /* 0x000fea0003800000 */
[----:B------:R-:W-:Y:S01]  /*7ba0*/  BPT.TRAP 0x1 ;  /* 0x000000040000795c */ /* 0x000fe20000300000 */
.L_x_183:
[----:B------:R-:W0:Y:S01]  /*7bb0*/  S2R R5, SR_CgaCtaId ;  /* 0x0000000000057919 */ /* 0x000e220000008800 */
[----:B------:R-:W-:Y:S02]  /*7bc0*/  MOV R0, 0x400 ;  /* 0x0000040000007802 */ /* 0x000fe40000000f00 */
[----:B------:R-:W-:Y:S02]  /*7bd0*/  SHF.L.U32 R4, R3, 0x1f, RZ ;  /* 0x0000001f03047819 */ /* 0x000fe400000006ff */
[----:B0-----:R-:W-:-:S05]  /*7be0*/  LEA R0, R5, R0, 0x18 ;  /* 0x0000000005007211 */ /* 0x001fca00078ec0ff */
[----:B------:R-:W-:-:S04]  /*7bf0*/  VIADD R0, R0, 0x38 ;  /* 0x0000003800007836 */ /* 0x000fc80000000000 */
[C---:B------:R-:W-:Y:S02]  /*7c00*/  IMAD R7, R13.reuse, 0x8, R0 ;  /* 0x000000080d077824 */ /* 0x040fe400078e0200 */
[----:B------:R-:W-:Y:S02]  /*7c10*/  VIADD R13, R13, 0x1 ;  /* 0x000000010d0d7836 */ /* 0x000fe40000000000 */
[----:B------:R-:W0:Y:S03]  /*7c20*/  SYNCS.PHASECHK.TRANS64.TRYWAIT P0, [R7+URZ], R4 ;  /* 0x00000004070075a7 */ /* 0x000e26000800017f */
[----:B------:R-:W-:-:S04]  /*7c30*/  ISETP.NE.AND P1, PT, R13, 0x7, PT ;  /* 0x000000070d00780c */ /* 0x000fc80003f25270 */
[----:B------:R-:W-:Y:S02]  /*7c40*/  SEL R2, RZ, 0x1, P1 ;  /* 0x00000001ff027807 */ /* 0x000fe40000800000 */
[----:B------:R-:W-:Y:S02]  /*7c50*/  SEL R13, R13, RZ, P1 ;  /* 0x000000ff0d0d7207 */ /* 0x000fe40000800000 */
[----:B------:R-:W-:-:S03]  /*7c60*/  LOP3.LUT R6, R3, R2, RZ, 0x3c, !PT ;  /* 0x0000000203067212 */ /* 0x000fc600078e3cff */
[----:B------:R-:W-:Y:S01]  /*7c70*/  IMAD R8, R13, 0x8, R0 ;  /* 0x000000080d087824 */ /* 0x000fe200078e0200 */
[----:B------:R-:W-:Y:S01]  /*7c80*/  SHF.L.U32 R5, R6, 0x1f, RZ ;  /* 0x0000001f06057819 */ /* 0x000fe200000006ff */
[----:B0-----:R-:W-:Y:S06]  /*7c90*/  @!P0 BRA `(.L_x_184) ;  /* 0x0000000400488947 */ /* 0x001fec0003800000 */
.L_x_198:
[----:B------:R-:W1:Y:S01]  /*7ca0*/  SYNCS.PHASECHK.TRANS64.TRYWAIT P0, [R8+URZ], R5 ;  /* 0x00000005080075a7 */ /* 0x000e62000800017f */
[----:B------:R-:W-:-:S05]  /*7cb0*/  VIADD R2, R13, 0x1 ;  /* 0x000000010d027836 */ /* 0x000fca0000000000 */
[----:B------:R-:W-:-:S04]  /*7cc0*/  ISETP.NE.AND P1, PT, R2, 0x7, PT ;  /* 0x000000070200780c */ /* 0x000fc80003f25270 */
[----:B------:R-:W-:Y:S02]  /*7cd0*/  SEL R3, RZ, 0x1, P1 ;  /* 0x00000001ff037807 */ /* 0x000fe40000800000 */
[----:B0-----:R-:W-:Y:S02]  /*7ce0*/  SEL R7, R2, RZ, P1 ;  /* 0x000000ff02077207 */ /* 0x001fe40000800000 */
[----:B------:R-:W-:-:S03]  /*7cf0*/  LOP3.LUT R6, R6, R3, RZ, 0x3c, !PT ;  /* 0x0000000306067212 */ /* 0x000fc600078e3cff */
[----:B------:R-:W-:Y:S01]  /*7d00*/  IMAD R9, R7, 0x8, R0 ;  /* 0x0000000807097824 */ /* 0x000fe200078e0200 */
[----:B------:R-:W-:Y:S01]  /*7d10*/  SHF.L.U32 R4, R6, 0x1f, RZ ;  /* 0x0000001f06047819 */ /* 0x000fe200000006ff */
[----:B-1----:R-:W-:Y:S06]  /*7d20*/  @!P0 BRA `(.L_x_185) ;  /* 0x0000000400388947 */ /* 0x002fec0003800000 */
.L_x_199:
[----:B------:R-:W1:Y:S01]  /*7d30*/  SYNCS.PHASECHK.TRANS64.TRYWAIT P0, [R9+URZ], R4 ;  /* 0x00000004090075a7 */ /* 0x000e62000800017f */
[----:B------:R-:W-:-:S05]  /*7d40*/  VIADD R2, R7, 0x1 ;  /* 0x0000000107027836 */ /* 0x000fca0000000000 */
[----:B------:R-:W-:-:S04]  /*7d50*/  ISETP.NE.AND P1, PT, R2, 0x7, PT ;  /* 0x000000070200780c */ /* 0x000fc80003f25270 */
[----:B------:R-:W-:Y:S02]  /*7d60*/  SEL R3, RZ, 0x1, P1 ;  /* 0x00000001ff037807 */ /* 0x000fe40000800000 */
[----:B------:R-:W-:Y:S02]  /*7d70*/  SEL R7, R2, RZ, P1 ;  /* 0x000000ff02077207 */ /* 0x000fe40000800000 */
[----:B------:R-:W-:-:S03]  /*7d80*/  LOP3.LUT R6, R6, R3, RZ, 0x3c, !PT ;  /* 0x0000000306067212 */ /* 0x000fc600078e3cff */
[----:B0-----:R-:W-:Y:S01]  /*7d90*/  IMAD R8, R7, 0x8, R0 ;  /* 0x0000000807087824 */ /* 0x001fe200078e0200 */
[----:B------:R-:W-:Y:S01]  /*7da0*/  SHF.L.U32 R5, R6, 0x1f, RZ ;  /* 0x0000001f06057819 */ /* 0x000fe200000006ff */
[----:B-1----:R-:W-:Y:S06]  /*7db0*/  @!P0 BRA `(.L_x_186) ;  /* 0x0000000400288947 */ /* 0x002fec0003800000 */
.L_x_200:
        /* <DEDUP_REMOVED lines=9> */
.L_x_201:
[----:B------:R-:W1:Y:S01]  /*7e50*/  SYNCS.PHASECHK.TRANS64.TRYWAIT P0, [R9+URZ], R4 ;  /* 0x00000004090075a7 */ /* 0x000e62000800017f */
[----:B------:R-:W-:-:S05]  /*7e60*/  VIADD R2, R7, 0x1 ;  /* 0x0000000107027836 */ /* 0x000fca0000000000 */
[----:B------:R-:W-:-:S04]  /*7e70*/  ISETP.NE.AND P1, PT, R2, 0x7, PT ;  /* 0x000000070200780c */ /* 0x000fc80003f25270 */
[----:B------:R-:W-:Y:S02]  /*7e80*/  SEL R3, RZ, 0x1, P1 ;  /* 0x00000001ff037807 */ /* 0x000fe40000800000 */
[----:B------:R-:W-:Y:S02]  /*7e90*/  SEL R7, R2, RZ, P1 ;  /* 0x000000ff02077207 */ /* 0x000fe40000800000 */
[----:B------:R-:W-:-:S03]  /*7ea0*/  LOP3.LUT R11, R6, R3, RZ, 0x3c, !PT ;  /* 0x00000003060b7212 */ /* 0x000fc600078e3cff */
[----:B------:R-:W-:Y:S01]  /*7eb0*/  IMAD R6, R7, 0x8, R0 ;  /* 0x0000000807067824 */ /* 0x000fe200078e0200 */
[----:B0-----:R-:W-:Y:S01]  /*7ec0*/  SHF.L.U32 R5, R11, 0x1f, RZ ;  /* 0x0000001f0b057819 */ /* 0x001fe200000006ff */
[----:B-1----:R-:W-:Y:S06]  /*7ed0*/  @!P0 BRA `(.L_x_188) ;  /* 0x0000000400088947 */ /* 0x002fec0003800000 */
.L_x_202:
[----:B------:R-:W1:Y:S01]  /*7ee0*/  SYNCS.PHASECHK.TRANS64.TRYWAIT P0, [R6+URZ], R5 ;  /* 0x00000005060075a7 */ /* 0x000e62000800017f */
[----:B------:R-:W-:-:S05]  /*7ef0*/  VIADD R2, R7, 0x1 ;  /* 0x0000000107027836 */ /* 0x000fca0000000000 */
[----:B------:R-:W-:-:S04]  /*7f00*/  ISETP.NE.AND P1, PT, R2, 0x7, PT ;  /* 0x000000070200780c */ /* 0x000fc80003f25270 */
[----:B0-----:R-:W-:Y:S02]  /*7f10*/  SEL R4, RZ, 0x1, P1 ;  /* 0x00000001ff047807 */ /* 0x001fe40000800000 */
[----:B------:R-:W-:Y:S02]  /*7f20*/  SEL R3, R2, RZ, P1 ;  /* 0x000000ff02037207 */ /* 0x000fe40000800000 */
[----:B------:R-:W-:Y:S01]  /*7f30*/  LOP3.LUT R4, R11, R4, RZ, 0x3c, !PT ;  /* 0x000000040b047212 */ /* 0x000fe200078e3cff */
[----:B-1----:R-:W-:Y:S06]  /*7f40*/  @!P0 BRA `(.L_x_189) ;  /* 0x0000000400008947 */ /* 0x002fec0003800000 */
.L_x_203:
[----:B------:R-:W-:Y:S01]  /*7f50*/  IMAD R3, R3, 0x8, R0 ;  /* 0x0000000803037824 */ /* 0x000fe200078e0200 */
[----:B------:R-:W-:-:S07]  /*7f60*/  SHF.L.U32 R0, R4, 0x1f, RZ ;  /* 0x0000001f04007819 */ /* 0x000fce00000006ff */
.L_x_190:
[----:B-1----:R1:W2:Y:S02]  /*7f70*/  SYNCS.PHASECHK.TRANS64.TRYWAIT P0, [R3+URZ], R0 ;  /* 0x00000000030075a7 */ /* 0x0022a4000800017f */
[----:B--2---:R-:W-:Y:S05]  /*7f80*/  @!P0 NANOSLEEP.SYNCS 0x989680 ;  /* 0x009896800000895d */ /* 0x004fea0003900000 */
[----:B------:R-:W2:Y:S02]  /*7f90*/  @!P0 SYNCS.PHASECHK.TRANS64 P0, [R3+URZ], R0 ;  /* 0x00000000030085a7 */ /* 0x000ea4000800007f */
[----:B--2---:R-:W-:Y:S05]  /*7fa0*/  @!P0 BRA `(.L_x_190) ;  /* 0xfffffffc00f08947 */ /* 0x004fea000383ffff */
.L_x_182:
[----:B------:R-:W-:Y:S05]  /*7fb0*/  BSYNC B0 ;  /* 0x0000000000007941 */ /* 0x000fea0003800000 */
.L_x_181:
[----:B------:R-:W-:Y:S05]  /*7fc0*/  EXIT ;  /* 0x000000000000794d */ /* 0x000fea0003800000 */
.L_x_21:
[----:B-1----:R1:W2:Y:S02]  /*7fd0*/  SYNCS.PHASECHK.TRANS64.TRYWAIT P1, [R3+URZ], R0 ;  /* 0x00000000030075a7 */ /* 0x0022a4000802017f */
[----:B--2---:R-:W-:Y:S05]  /*7fe0*/  @!P1 NANOSLEEP.SYNCS 0x989680 ;  /* 0x009896800000995d */ /* 0x004fea0003900000 */
[----:B------:R-:W2:Y:S02]  /*7ff0*/  @!P1 SYNCS.PHASECHK.TRANS64 P1, [R3+URZ], R0 ;  /* 0x00000000030095a7 */ /* 0x000ea4000802007f */
[----:B--2---:R-:W-:Y:S05]  /*8000*/  @!P1 BRA `(.L_x_21) ;  /* 0xfffffffc00f09947 */ /* 0x004fea000383ffff */
[----:B------:R-:W-:Y:S05]  /*8010*/  BRA `(.L_x_20) ;  /* 0xffffff9400dc7947 */ /* 0x000fea000383ffff */
.L_x_26:
[----:B-1----:R1:W2:Y:S02]  /*8020*/  SYNCS.PHASECHK.TRANS64.TRYWAIT P1, [R5+URZ], R4 ;  /* 0x00000004050075a7 */ /* 0x0022a4000802017f */
[----:B--2---:R-:W-:Y:S05]  /*8030*/  @!P1 NANOSLEEP.SYNCS 0x989680 ;  /* 0x009896800000995d */ /* 0x004fea0003900000 */
[----:B------:R-:W2:Y:S02]  /*8040*/  @!P1 SYNCS.PHASECHK.TRANS64 P1, [R5+URZ], R4 ;  /* 0x00000004050095a7 */ /* 0x000ea4000802007f */
[----:B--2---:R-:W-:Y:S05]  /*8050*/  @!P1 BRA `(.L_x_26) ;  /* 0xfffffffc00f09947 */ /* 0x004fea000383ffff */
[----:B------:R-:W-:Y:S05]  /*8060*/  BRA `(.L_x_25) ;  /* 0xffffff9800b87947 */ /* 0x000fea000383ffff */
.L_x_169:
[----:B------:R-:W-:Y:S01]  /*8070*/  BSSY B1, `(.L_x_191) ;  /* 0x0000006000017945 */ /* 0x000fe20003800000 */
[----:B------:R-:W-:-:S07]  /*8080*/  IMAD.MOV.U32 R15, RZ, RZ, -0x1 ;  /* 0xffffffffff0f7424 */ /* 0x000fce00078e00ff */
[----:B------:R-:W-:Y:S05]  /*8090*/  WARPSYNC.COLLECTIVE R15, `(.L_x_192) ;  /* 0x000000000f0c7348 */ /* 0x000fea0003c00000 */
[----:B------:R-:W-:Y:S02]  /*80a0*/  ELECT P6, UR62, PT ;  /* 0x00000000003e782f */ /* 0x000fe400038c0000 */
[----:B------:R-:W-:Y:S01]  /*80b0*/  MOV R14, UR62 ;  /* 0x0000003e000e7c02 */ /* 0x000fe20008000f00 */
[----:B------:R-:W-:Y:S10]  /*80c0*/  ENDCOLLECTIVE ;  /* 0x000000000000791b */ /* 0x000ff40003800000 */
.L_x_192:
[----:B------:R-:W-:Y:S05]  /*80d0*/  BSYNC B1 ;  /* 0x0000000000017941 */ /* 0x000fea0003800000 */
.L_x_191:
[----:B------:R-:W-:Y:S05]  /*80e0*/  BRA `(.L_x_193) ;  /* 0xffffffec00a47947 */ /* 0x000fea000383ffff */
.L_x_172:
[----:B0-----:R0:W1:Y:S02]  /*80f0*/  SYNCS.PHASECHK.TRANS64.TRYWAIT P0, [R22+URZ+0x38], R7 ;  /* 0x00003807160075a7 */ /* 0x001064000800017f */
[----:B-1----:R-:W-:Y:S05]  /*8100*/  @!P0 NANOSLEEP.SYNCS 0x989680 ;  /* 0x009896800000895d */ /* 0x002fea0003900000 */
[----:B------:R-:W1:Y:S02]  /*8110*/  @!P0 SYNCS.PHASECHK.TRANS64 P0, [R22+URZ+0x38], R7 ;  /* 0x00003807160085a7 */ /* 0x000e64000800007f */
[----:B-1----:R-:W-:Y:S05]  /*8120*/  @!P0 BRA `(.L_x_172) ;  /* 0xfffffffc00f08947 */ /* 0x002fea000383ffff */
[----:B------:R-:W-:Y:S05]  /*8130*/  BRA `(.L_x_194) ;  /* 0xffffffec00e87947 */ /* 0x000fea000383ffff */
.L_x_180:
[----:B------:R-:W-:Y:S01]  /*8140*/  BSSY B0, `(.L_x_195) ;  /* 0x0000006000007945 */ /* 0x000fe20003800000 */
[----:B------:R-:W-:-:S07]  /*8150*/  IMAD.MOV.U32 R15, RZ, RZ, -0x1 ;  /* 0xffffffffff0f7424 */ /* 0x000fce00078e00ff */
[----:B------:R-:W-:Y:S05]  /*8160*/  WARPSYNC.COLLECTIVE R15, `(.L_x_196) ;  /* 0x000000000f0c7348 */ /* 0x000fea0003c00000 */
[----:B------:R-:W-:Y:S02]  /*8170*/  ELECT P6, UR62, PT ;  /* 0x00000000003e782f */ /* 0x000fe400038c0000 */
[----:B------:R-:W-:Y:S01]  /*8180*/  MOV R14, UR62 ;  /* 0x0000003e000e7c02 */ /* 0x000fe20008000f00 */
[----:B------:R-:W-:Y:S10]  /*8190*/  ENDCOLLECTIVE ;  /* 0x000000000000791b */ /* 0x000ff40003800000 */
.L_x_196:
[----:B------:R-:W-:Y:S05]  /*81a0*/  BSYNC B0 ;  /* 0x0000000000007941 */ /* 0x000fea0003800000 */
.L_x_195:
[----:B------:R-:W-:Y:S05]  /*81b0*/  BRA `(.L_x_197) ;  /* 0xfffffff800647947 */ /* 0x000fea000383ffff */
.L_x_184:
[----:B0-----:R0:W1:Y:S02]  /*81c0*/  SYNCS.PHASECHK.TRANS64.TRYWAIT P0, [R7+URZ], R4 ;  /* 0x00000004070075a7 */ /* 0x001064000800017f */
[----:B-1----:R-:W-:Y:S05]  /*81d0*/  @!P0 NANOSLEEP.SYNCS 0x989680 ;  /* 0x009896800000895d */ /* 0x002fea0003900000 */
[----:B------:R-:W1:Y:S02]  /*81e0*/  @!P0 SYNCS.PHASECHK.TRANS64 P0, [R7+URZ], R4 ;  /* 0x00000004070085a7 */ /* 0x000e64000800007f */
[----:B-1----:R-:W-:Y:S05]  /*81f0*/  @!P0 BRA `(.L_x_184) ;  /* 0xfffffffc00f08947 */ /* 0x002fea000383ffff */
[----:B------:R-:W-:Y:S05]  /*8200*/  BRA `(.L_x_198) ;  /* 0xfffffff800a47947 */ /* 0x000fea000383ffff */
.L_x_185:
[----:B0-----:R0:W1:Y:S02]  /*8210*/  SYNCS.PHASECHK.TRANS64.TRYWAIT P0, [R8+URZ], R5 ;  /* 0x00000005080075a7 */ /* 0x001064000800017f */
[----:B-1----:R-:W-:Y:S05]  /*8220*/  @!P0 NANOSLEEP.SYNCS 0x989680 ;  /* 0x009896800000895d */ /* 0x002fea0003900000 */
[----:B------:R-:W1:Y:S02]  /*8230*/  @!P0 SYNCS.PHASECHK.TRANS64 P0, [R8+URZ], R5 ;  /* 0x00000005080085a7 */ /* 0x000e64000800007f */
[----:B-1----:R-:W-:Y:S05]  /*8240*/  @!P0 BRA `(.L_x_185) ;  /* 0xfffffffc00f08947 */ /* 0x002fea000383ffff */
[----:B------:R-:W-:Y:S05]  /*8250*/  BRA `(.L_x_199) ;  /* 0xfffffff800b47947 */ /* 0x000fea000383ffff */
.L_x_186:
[----:B0-----:R0:W1:Y:S02]  /*8260*/  SYNCS.PHASECHK.TRANS64.TRYWAIT P0, [R9+URZ], R4 ;  /* 0x00000004090075a7 */ /* 0x001064000800017f */
[----:B-1----:R-:W-:Y:S05]  /*8270*/  @!P0 NANOSLEEP.SYNCS 0x989680 ;  /* 0x009896800000895d */ /* 0x002fea0003900000 */
[----:B------:R-:W1:Y:S02]  /*8280*/  @!P0 SYNCS.PHASECHK.TRANS64 P0, [R9+URZ], R4 ;  /* 0x00000004090085a7 */ /* 0x000e64000800007f */
[----:B-1----:R-:W-:Y:S05]  /*8290*/  @!P0 BRA `(.L_x_186) ;  /* 0xfffffffc00f08947 */ /* 0x002fea000383ffff */
[----:B------:R-:W-:Y:S05]  /*82a0*/  BRA `(.L_x_200) ;  /* 0xfffffff800c47947 */ /* 0x000fea000383ffff */
.L_x_187:
[----:B0-----:R0:W1:Y:S02]  /*82b0*/  SYNCS.PHASECHK.TRANS64.TRYWAIT P0, [R8+URZ], R5 ;  /* 0x00000005080075a7 */ /* 0x001064000800017f */
[----:B-1----:R-:W-:Y:S05]  /*82c0*/  @!P0 NANOSLEEP.SYNCS 0x989680 ;  /* 0x009896800000895d */ /* 0x002fea0003900000 */
[----:B------:R-:W1:Y:S02]  /*82d0*/  @!P0 SYNCS.PHASECHK.TRANS64 P0, [R8+URZ], R5 ;  /* 0x00000005080085a7 */ /* 0x000e64000800007f */
[----:B-1----:R-:W-:Y:S05]  /*82e0*/  @!P0 BRA `(.L_x_187) ;  /* 0xfffffffc00f08947 */ /* 0x002fea000383ffff */
[----:B------:R-:W-:Y:S05]  /*82f0*/  BRA `(.L_x_201) ;  /* 0xfffffff800d47947 */ /* 0x000fea000383ffff */
.L_x_188:
[----:B0-----:R0:W1:Y:S02]  /*8300*/  SYNCS.PHASECHK.TRANS64.TRYWAIT P0, [R9+URZ], R4 ;  /* 0x00000004090075a7 */ /* 0x001064000800017f */
[----:B-1----:R-:W-:Y:S05]  /*8310*/  @!P0 NANOSLEEP.SYNCS 0x989680 ;  /* 0x009896800000895d */ /* 0x002fea0003900000 */
[----:B------:R-:W1:Y:S02]  /*8320*/  @!P0 SYNCS.PHASECHK.TRANS64 P0, [R9+URZ], R4 ;  /* 0x00000004090085a7 */ /* 0x000e64000800007f */
[----:B-1----:R-:W-:Y:S05]  /*8330*/  @!P0 BRA `(.L_x_188) ;  /* 0xfffffffc00f08947 */ /* 0x002fea000383ffff */
[----:B------:R-:W-:Y:S05]  /*8340*/  BRA `(.L_x_202) ;  /* 0xfffffff800e47947 */ /* 0x000fea000383ffff */
.L_x_189:
[----:B0-----:R0:W1:Y:S02]  /*8350*/  SYNCS.PHASECHK.TRANS64.TRYWAIT P0, [R6+URZ], R5 ;  /* 0x00000005060075a7 */ /* 0x001064000800017f */
[----:B-1----:R-:W-:Y:S05]  /*8360*/  @!P0 NANOSLEEP.SYNCS 0x989680 ;  /* 0x009896800000895d */ /* 0x002fea0003900000 */
[----:B------:R-:W1:Y:S02]  /*8370*/  @!P0 SYNCS.PHASECHK.TRANS64 P0, [R6+URZ], R5 ;  /* 0x00000005060085a7 */ /* 0x000e64000800007f */
[----:B-1----:R-:W-:Y:S05]  /*8380*/  @!P0 BRA `(.L_x_189) ;  /* 0xfffffffc00f08947 */ /* 0x002fea000383ffff */
[----:B------:R-:W-:Y:S05]  /*8390*/  BRA `(.L_x_203) ;  /* 0xfffffff800ec7947 */ /* 0x000fea000383ffff */
.L_x_204:
[----:B------:R-:W-:-:S00]  /*83a0*/  BRA `(.L_x_204) ;  /* 0xfffffffc00fc7947 */ /* 0x000fc0000383ffff */
[----:B------:R-:W-:-:S00]  /*83b0*/  NOP ;  /* 0x0000000000007918 */ /* 0x000fc00000000000 */
        /* <DEDUP_REMOVED lines=12> */
.L_x_205:


//--------------------- .nv.global.init           --------------------------
	.section	.nv.global.init,"aw",@progbits
.nv.global.init:
	.type		$str$22,@object
	.size		$str$22,($str$23 - $str$22)
$str$22:
        /*0000*/ 	.byte	0x6b, 0x5f, 0x74, 0x69, 0x6c, 0x65, 0x5f, 0x63, 0x6f, 0x75, 0x6e, 0x74, 0x20, 0x3e, 0x3d, 0x20
        /*0010*/ 	.byte	0x31, 0x00
	.type		$str$23,@object
	.size		$str$23,(__unnamed_1 - $str$23)
$str$23:
        /*0012*/ 	.byte	0x2f, 0x74, 0x6d, 0x70, 0x2f, 0x63, 0x75, 0x74, 0x6c, 0x61, 0x73, 0x73, 0x5f, 0x73, 0x77, 0x65
        /*0022*/ 	.byte	0x65, 0x70, 0x5f, 0x73, 0x72, 0x63, 0x2f, 0x69, 0x6e, 0x63, 0x6c, 0x75, 0x64, 0x65, 0x2f, 0x63
        /*0032*/ 	.byte	0x75, 0x74, 0x6c, 0x61, 0x73, 0x73, 0x2f, 0x67, 0x65, 0x6d, 0x6d, 0x2f, 0x63, 0x6f, 0x6c, 0x6c
        /*0042*/ 	.byte	0x65, 0x63, 0x74, 0x69, 0x76, 0x65, 0x2f, 0x73, 0x6d, 0x39, 0x30, 0x5f, 0x6d, 0x6d, 0x61, 0x5f
        /*0052*/ 	.byte	0x74, 0x6d, 0x61, 0x5f, 0x67, 0x6d, 0x6d, 0x61, 0x5f, 0x73, 0x73, 0x5f, 0x77, 0x61, 0x72, 0x70
        /*0062*/ 	.byte	0x73, 0x70, 0x65, 0x63, 0x69, 0x61, 0x6c, 0x69, 0x7a, 0x65, 0x64, 0x2e, 0x68, 0x70, 0x70, 0x00
	.type		__unnamed_1,@object
	.size		__unnamed_1,(.L_0 - __unnamed_1)
__unnamed_1:
        /*0072*/ 	.byte	0x76, 0x6f, 0x69, 0x64, 0x20, 0x63, 0x75, 0x74, 0x6c, 0x61, 0x73, 0x73, 0x3a, 0x3a, 0x67, 0x65
        /* <DEDUP_REMOVED lines=180> */
        /*0bc2*/ 	.byte	0x74, 0x69, 0x74, 0x79, 0x5d, 0x00
.L_0:


//--------------------- .nv.shared._ZN7cutlass13device_kernelINS_4gemm6kernel13GemmUniversalIN4cute5tupleIJiiiiEEENS1_10collective13CollectiveMmaINS1_34MainloopSm90TmaGmmaWarpSpecializedILi7ENS5_IJNS4_1CILi1EEENSA_ILi8EEESB_EEENS1_35KernelTmaWarpSpecializedCooperativeEEENS5_IJNSA_ILi128EEESG_NSA_ILi64EEEEEENS_6half_tENS5_IJSB_llEEESJ_NS5_IJlSB_lEEENS4_8TiledMMAINS4_8MMA_AtomIJNS4_4SM904GMMA26MMA_64x128x16_F32F16F16_SSILNSP_5MajorE1ELSR_0ELNSP_7ScaleInE1ELSS_1EEEEEENS4_6LayoutINS5_IJNSA_ILi2EEESB_SB_EEENS5_IJSB_NSA_ILi0EEESY_EEEEENS5_IJNS4_10UnderscoreES11_S11_EEEEENS4_23SM90_TMA_LOAD_MULTICASTENS4_14ComposedLayoutINS4_7SwizzleILi3ELi4ELi3EEENS4_18smem_ptr_flag_bitsILi16EEENSV_INS5_IJSH_SC_EEENS5_IJSB_SH_EEEEEEEvNS4_8identityENS4_13SM90_TMA_LOADENS15_IS17_S19_NSV_INS5_IJSC_SH_EEENS5_IJSH_SB_EEEEEEEvS1E_EENS_8epilogue10collective6detail29Sm90TmaWarpSpecializedAdapterINS1M_15DefaultEpilogueISJ_SL_SL_NS1L_6thread17LinearCombinationISJ_Li1EffLNS1Q_9ScaleType4KindE0ELNS_15FloatRoundStyleE2ESJ_EENS1_15EpilogueDefaultEEEEEvvEEEEvNT_6ParamsE --------------------------
	.section	.nv.shared._ZN7cutlass13device_kernelINS_4gemm6kernel13GemmUniversalIN4cute5tupleIJiiiiEEENS1_10collective13CollectiveMmaINS1_34MainloopSm90TmaGmmaWarpSpecializedILi7ENS5_IJNS4_1CILi1EEENSA_ILi8EEESB_EEENS1_35KernelTmaWarpSpecializedCooperativeEEENS5_IJNSA_ILi128EEESG_NSA_ILi64EEEEEENS_6half_tENS5_IJSB_llEEESJ_NS5_IJlSB_lEEENS4_8TiledMMAINS4_8MMA_AtomIJNS4_4SM904GMMA26MMA_64x128x16_F32F16F16_SSILNSP_5MajorE1ELSR_0ELNSP_7ScaleInE1ELSS_1EEEEEENS4_6LayoutINS5_IJNSA_ILi2EEESB_SB_EEENS5_IJSB_NSA_ILi0EEESY_EEEEENS5_IJNS4_10UnderscoreES11_S11_EEEEENS4_23SM90_TMA_LOAD_MULTICASTENS4_14ComposedLayoutINS4_7SwizzleILi3ELi4ELi3EEENS4_18smem_ptr_flag_bitsILi16EEENSV_INS5_IJSH_SC_EEENS5_IJSB_SH_EEEEEEEvNS4_8identityENS4_13SM90_TMA_LOADENS15_IS17_S19_NSV_INS5_IJSC_SH_EEENS5_IJSH_SB_EEEEEEEvS1E_EENS_8epilogue10collective6detail29Sm90TmaWarpSpecializedAdapterINS1M_15DefaultEpilogueISJ_SL_SL_NS1L_6thread17LinearCombinationISJ_Li1EffLNS1Q_9ScaleType4KindE0ELNS_15FloatRoundStyleE2ESJ_EENS1_15EpilogueDefaultEEEEEvvEEEEvNT_6ParamsE,"aw",@nobits
	.sectionflags	@""
	.align	16
	.zero		1024


//--------------------- .nv.shared.reserved.0     --------------------------
	.section	.nv.shared.reserved.0,"aw",@nobits
	.weak		__nv_reservedSMEM_offset_0_alias
	.size		__nv_reservedSMEM_offset_0_alias, 0, 0
	.other		__nv_reservedSMEM_offset_0_alias,@"STO_CUDA_RESERVED_SHARED STV_DEFAULT"
__nv_reservedSMEM_offset_0_alias:
	.zero		0


//--------------------- .nv.global                --------------------------
	.section	.nv.global,"aw",@nobits
.nv.global:
	.type		_ZN40_INTERNAL_21b3bb81_4_k_cu_54d57e11_311024cute1_E,@object
	.size		_ZN40_INTERNAL_21b3bb81_4_k_cu_54d57e11_311024cute1_E,(_ZN40_INTERNAL_21b3bb81_4_k_cu_54d57e11_311024cuda3std3__45__cpo6cbeginE - _ZN40_INTERNAL_21b3bb81_4_k_cu_54d57e11_311024cute1_E)
_ZN40_INTERNAL_21b3bb81_4_k_cu_54d57e11_311024cute1_E:
	.zero		1
	.type		_ZN40_INTERNAL_21b3bb81_4_k_cu_54d57e11_311024cuda3std3__45__cpo6cbeginE,@object
	.size		_ZN40_INTERNAL_21b3bb81_4_k_cu_54d57e11_311024cuda3std3__45__cpo6cbeginE,(_ZN40_INTERNAL_21b3bb81_4_k_cu_54d57e11_311024cuda3std3__48in_placeE - _ZN40_INTERNAL_21b3bb81_4_k_cu_54d57e11_311024cuda3std3__45__cpo6cbeginE)
_ZN40_INTERNAL_21b3bb81_4_k_cu_54d57e11_311024cuda3std3__45__cpo6cbeginE:
	.zero		1
	.type		_ZN40_INTERNAL_21b3bb81_4_k_cu_54d57e11_311024cuda3std3__48in_placeE,@object
	.size		_ZN40_INTERNAL_21b3bb81_4_k_cu_54d57e11_311024cuda3std3__48in_placeE,(_ZN40_INTERNAL_21b3bb81_4_k_cu_54d57e11_311024cuda3std6ranges3__45__cpo9iter_moveE - _ZN40_INTERNAL_21b3bb81_4_k_cu_54d57e11_311024cuda3std3__48in_placeE)
_ZN40_INTERNAL_21b3bb81_4_k_cu_54d57e11_311024cuda3std3__48in_placeE:
	.zero		1
	.type		_ZN40_INTERNAL_21b3bb81_4_k_cu_54d57e11_311024cuda3std6ranges3__45__cpo9iter_moveE,@object
	.size		_ZN40_INTERNAL_21b3bb81_4_k_cu_54d57e11_311024cuda3std6ranges3__45__cpo9iter_moveE,(_ZN40_INTERNAL_21b3bb81_4_k_cu_54d57e11_311024cuda3std3__45__cpo5beginE - _ZN40_INTERNAL_21b3bb81_4_k_cu_54d57e11_311024cuda3std6ranges3__45__cpo9iter_moveE)
_ZN40_INTERNAL_21b3bb81_4_k_cu_54d57e11_311024cuda3std6ranges3__45__cpo9iter_moveE:
	.zero		1
	.type		_ZN40_INTERNAL_21b3bb81_4_k_cu_54d57e11_311024cuda3std3__45__cpo5beginE,@object
	.size		_ZN40_INTERNAL_21b3bb81_4_k_cu_54d57e11_311024cuda3std3__45__cpo5beginE,(_ZN40_INTERNAL_21b3bb81_4_k_cu_54d57e11_311024cuda3std3__442_GLOBAL__N__21b3bb81_4_k_cu_54d57e11_311026ignoreE - _ZN40_INTERNAL_21b3bb81_4_k_cu_54d57e11_311024cuda3std3__45__cpo5beginE)
_ZN40_INTERNAL_21b3bb81_4_k_cu_54d57e11_311024cuda3std3__45__cpo5beginE:
	.zero		1
	.type		_ZN40_INTERNAL_21b3bb81_4_k_cu_54d57e11_311024cuda3std3__442_GLOBAL__N__21b3bb81_4_k_cu_54d57e11_311026ignoreE,@object
	.size		_ZN40_INTERNAL_21b3bb81_4_k_cu_54d57e11_311024cuda3std3__442_GLOBAL__N__21b3bb81_4_k_cu_54d57e11_311026ignoreE,(_ZN40_INTERNAL_21b3bb81_4_k_cu_54d57e11_311024cute7productE - _ZN40_INTERNAL_21b3bb81_4_k_cu_54d57e11_311024cuda3std3__442_GLOBAL__N__21b3bb81_4_k_cu_54d57e11_311026ignoreE)
_ZN40_INTERNAL_21b3bb81_4_k_cu_54d57e11_311024cuda3std3__442_GLOBAL__N__21b3bb81_4_k_cu_54d57e11_311026ignoreE:
	.zero		1
	.type		_ZN40_INTERNAL_21b3bb81_4_k_cu_54d57e11_311024cute7productE,@object
	.size		_ZN40_INTERNAL_21b3bb81_4_k_cu_54d57e11_311024cute7productE,(_ZN40_INTERNAL_21b3bb81_4_k_cu_54d57e11_311024cuda3std3__45__cpo3endE - _ZN40_INTERNAL_21b3bb81_4_k_cu_54d57e11_311024cute7productE)
_ZN40_INTERNAL_21b3bb81_4_k_cu_54d57e11_311024cute7productE:
	.zero		1
	.type		_ZN40_INTERNAL_21b3bb81_4_k_cu_54d57e11_311024cuda3std3__45__cpo3endE,@object
	.size		_ZN40_INTERNAL_21b3bb81_4_k_cu_54d57e11_311024cuda3std3__45__cpo3endE,(_ZN40_INTERNAL_21b3bb81_4_k_cu_54d57e11_311024cuda3std3__419piecewise_constructE - _ZN40_INTERNAL_21b3bb81_4_k_cu_54d57e11_311024cuda3std3__45__cpo3endE)
_ZN40_INTERNAL_21b3bb81_4_k_cu_54d57e11_311024cuda3std3__45__cpo3endE:
	.zero		1
	.type		_ZN40_INTERNAL_21b3bb81_4_k_cu_54d57e11_311024cuda3std3__419piecewise_constructE,@object
	.size		_ZN40_INTERNAL_21b3bb81_4_k_cu_54d57e11_311024cuda3std3__419piecewise_constructE,(_ZN40_INTERNAL_21b3bb81_4_k_cu_54d57e11_311024cuda3std3__45__cpo4cendE - _ZN40_INTERNAL_21b3bb81_4_k_cu_54d57e11_311024cuda3std3__419piecewise_constructE)
_ZN40_INTERNAL_21b3bb81_4_k_cu_54d57e11_311024cuda3std3__419piecewise_constructE:
	.zero		1
	.type		_ZN40_INTERNAL_21b3bb81_4_k_cu_54d57e11_311024cuda3std3__45__cpo4cendE,@object
	.size		_ZN40_INTERNAL_21b3bb81_4_k_cu_54d57e11_311024cuda3std3__45__cpo4cendE,(_ZN40_INTERNAL_21b3bb81_4_k_cu_54d57e11_311024cuda3std6ranges3__45__cpo4swapE - _ZN40_INTERNAL_21b3bb81_4_k_cu_54d57e11_311024cuda3std3__45__cpo4cendE)
_ZN40_INTERNAL_21b3bb81_4_k_cu_54d57e11_311024cuda3std3__45__cpo4cendE:
	.zero		1
	.type		_ZN40_INTERNAL_21b3bb81_4_k_cu_54d57e11_311024cuda3std6ranges3__45__cpo4swapE,@object
	.size		_ZN40_INTERNAL_21b3bb81_4_k_cu_54d57e11_311024cuda3std6ranges3__45__cpo4swapE,(.L_8 - _ZN40_INTERNAL_21b3bb81_4_k_cu_54d57e11_311024cuda3std6ranges3__45__cpo4swapE)
_ZN40_INTERNAL_21b3bb81_4_k_cu_54d57e11_311024cuda3std6ranges3__45__cpo4swapE:
	.zero		1
.L_8:


//--------------------- .nv.constant0._ZN7cutlass13device_kernelINS_4gemm6kernel13GemmUniversalIN4cute5tupleIJiiiiEEENS1_10collective13CollectiveMmaINS1_34MainloopSm90TmaGmmaWarpSpecializedILi7ENS5_IJNS4_1CILi1EEENSA_ILi8EEESB_EEENS1_35KernelTmaWarpSpecializedCooperativeEEENS5_IJNSA_ILi128EEESG_NSA_ILi64EEEEEENS_6half_tENS5_IJSB_llEEESJ_NS5_IJlSB_lEEENS4_8TiledMMAINS4_8MMA_AtomIJNS4_4SM904GMMA26MMA_64x128x16_F32F16F16_SSILNSP_5MajorE1ELSR_0ELNSP_7ScaleInE1ELSS_1EEEEEENS4_6LayoutINS5_IJNSA_ILi2EEESB_SB_EEENS5_IJSB_NSA_ILi0EEESY_EEEEENS5_IJNS4_10UnderscoreES11_S11_EEEEENS4_23SM90_TMA_LOAD_MULTICASTENS4_14ComposedLayoutINS4_7SwizzleILi3ELi4ELi3EEENS4_18smem_ptr_flag_bitsILi16EEENSV_INS5_IJSH_SC_EEENS5_IJSB_SH_EEEEEEEvNS4_8identityENS4_13SM90_TMA_LOADENS15_IS17_S19_NSV_INS5_IJSC_SH_EEENS5_IJSH_SB_EEEEEEEvS1E_EENS_8epilogue10collective6detail29Sm90TmaWarpSpecializedAdapterINS1M_15DefaultEpilogueISJ_SL_SL_NS1L_6thread17LinearCombinationISJ_Li1EffLNS1Q_9ScaleType4KindE0ELNS_15FloatRoundStyleE2ESJ_EENS1_15EpilogueDefaultEEEEEvvEEEEvNT_6ParamsE --------------------------
	.section	.nv.constant0._ZN7cutlass13device_kernelINS_4gemm6kernel13GemmUniversalIN4cute5tupleIJiiiiEEENS1_10collective13CollectiveMmaINS1_34MainloopSm90TmaGmmaWarpSpecializedILi7ENS5_IJNS4_1CILi1EEENSA_ILi8EEESB_EEENS1_35KernelTmaWarpSpecializedCooperativeEEENS5_IJNSA_ILi128EEESG_NSA_ILi64EEEEEENS_6half_tENS5_IJSB_llEEESJ_NS5_IJlSB_lEEENS4_8TiledMMAINS4_8MMA_AtomIJNS4_4SM904GMMA26MMA_64x128x16_F32F16F16_SSILNSP_5MajorE1ELSR_0ELNSP_7ScaleInE1ELSS_1EEEEEENS4_6LayoutINS5_IJNSA_ILi2EEESB_SB_EEENS5_IJSB_NSA_ILi0EEESY_EEEEENS5_IJNS4_10UnderscoreES11_S11_EEEEENS4_23SM90_TMA_LOAD_MULTICASTENS4_14ComposedLayoutINS4_7SwizzleILi3ELi4ELi3EEENS4_18smem_ptr_flag_bitsILi16EEENSV_INS5_IJSH_SC_EEENS5_IJSB_SH_EEEEEEEvNS4_8identityENS4_13SM90_TMA_LOADENS15_IS17_S19_NSV_INS5_IJSC_SH_EEENS5_IJSH_SB_EEEEEEEvS1E_EENS_8epilogue10collective6detail29Sm90TmaWarpSpecializedAdapterINS1M_15DefaultEpilogueISJ_SL_SL_NS1L_6thread17LinearCombinationISJ_Li1EffLNS1Q_9ScaleType4KindE0ELNS_15FloatRoundStyleE2ESJ_EENS1_15EpilogueDefaultEEEEEvvEEEEvNT_6ParamsE,"a",@progbits
	.sectionflags	@""
	.align	4
.nv.constant0._ZN7cutlass13device_kernelINS_4gemm6kernel13GemmUniversalIN4cute5tupleIJiiiiEEENS1_10collective13CollectiveMmaINS1_34MainloopSm90TmaGmmaWarpSpecializedILi7ENS5_IJNS4_1CILi1EEENSA_ILi8EEESB_EEENS1_35KernelTmaWarpSpecializedCooperativeEEENS5_IJNSA_ILi128EEESG_NSA_ILi64EEEEEENS_6half_tENS5_IJSB_llEEESJ_NS5_IJlSB_lEEENS4_8TiledMMAINS4_8MMA_AtomIJNS4_4SM904GMMA26MMA_64x128x16_F32F16F16_SSILNSP_5MajorE1ELSR_0ELNSP_7ScaleInE1ELSS_1EEEEEENS4_6LayoutINS5_IJNSA_ILi2EEESB_SB_EEENS5_IJSB_NSA_ILi0EEESY_EEEEENS5_IJNS4_10UnderscoreES11_S11_EEEEENS4_23SM90_TMA_LOAD_MULTICASTENS4_14ComposedLayoutINS4_7SwizzleILi3ELi4ELi3EEENS4_18smem_ptr_flag_bitsILi16EEENSV_INS5_IJSH_SC_EEENS5_IJSB_SH_EEEEEEEvNS4_8identityENS4_13SM90_TMA_LOADENS15_IS17_S19_NSV_INS5_IJSC_SH_EEENS5_IJSH_SB_EEEEEEEvS1E_EENS_8epilogue10collective6detail29Sm90TmaWarpSpecializedAdapterINS1M_15DefaultEpilogueISJ_SL_SL_NS1L_6thread17LinearCombinationISJ_Li1EffLNS1Q_9ScaleType4KindE0ELNS_15FloatRoundStyleE2ESJ_EENS1_15EpilogueDefaultEEEEEvvEEEEvNT_6ParamsE:
	.zero		1664


//--------------------- SYMBOLS --------------------------

	.type		.nv.reservedSmem.offset0,@object
	.size		.nv.reservedSmem.offset0,0x4
	.type		__assertfail,@function
